	.target	sm_90a

	.elftype	@"ET_EXEC"


//--------------------- .note.nv.tkinfo           --------------------------
	.section	.note.nv.tkinfo,"",@"SHT_NOTE"
	.sectionflags	@"SHF_NOTE_NV_TKINFO"
	.tkinfo
        /*0018*/ 	.word	0x00000002
        /*0030*/ 	.string	""
        /*0030*/ 	.string	"ptxas"
        /*0030*/ 	.string	"Cuda compilation tools, release 13.0, V13.0.88"
        /*0030*/ 	.string	"Build cuda_13.0.r13.0/compiler.36424714_0"
        /*0030*/ 	.string	"-arch sm_90a -m 64 "



//--------------------- .note.nv.cuinfo           --------------------------
	.section	.note.nv.cuinfo,"",@"SHT_NOTE"
	.sectionflags	@"SHF_NOTE_NV_CUINFO"
        /*0018*/ 	.short	0x0002
        /*001a*/ 	.short	0x005a
        /*001c*/ 	.short	0x0082
	.zero		2


//--------------------- .nv.info                  --------------------------
	.section	.nv.info,"",@"SHT_CUDA_INFO"
	.align	4


	//----- nvinfo : EIATTR_REGCOUNT
	.align		4
        /*0000*/ 	.byte	0x04, 0x2f
        /*0002*/ 	.short	(.L_12 - .L_11)
	.align		4
.L_11:
        /*0004*/ 	.word	index@(_ZN7cutlass13device_kernelINS_4gemm6kernel13GemmUniversalIN4cute5tupleIJiiiiEEENS1_10collective13CollectiveMmaINS1_37MainloopSm90TmaGmmaWarpSpecializedFP8ILi28ENS5_IJNS4_1CILi4EEENSA_ILi1EEESC_EEENS1_32KernelTmaWarpSpecializedPingpongEEENS5_IJNSA_ILi64EEESG_SG_EEENS_12float_e4m3_tENS5_IJlSC_lEEESI_SJ_NS4_8TiledMMAINS4_8MMA_AtomIJNS4_4SM904GMMA30MMA_64x64x32_F32E4M3E4M3_SS_TNILNSN_7ScaleInE1ELSP_1EEEEEENS4_6LayoutINS5_IJSC_SC_SC_EEENS5_IJNSA_ILi0EEESU_SU_EEEEENS5_IJNS4_10UnderscoreESX_SX_EEEEENS4_13SM90_TMA_LOADENS4_14ComposedLayoutINS4_7SwizzleILi2ELi4ELi3EEENS4_18smem_ptr_flag_bitsILi8EEENSS_INS5_IJNSA_ILi8EEESG_EEENS5_IJSG_SC_EEEEEEEvNS4_8identityENS4_23SM90_TMA_LOAD_MULTICASTES1A_vS1B_EENS_8epilogue10collective6detail29Sm90TmaWarpSpecializedAdapterINS1F_15DefaultEpilogueISI_SJ_SJ_NS1E_6thread17LinearCombinationISI_Li1EffLNS1J_9ScaleType4KindE0ELNS_15FloatRoundStyleE2ESI_EENS1_15EpilogueDefaultEEEEEvvEEEEvNT_6ParamsE)
        /*0008*/ 	.word	0x000000a8


	//----- nvinfo : EIATTR_FRAME_SIZE
	.align		4
.L_12:
        /*000c*/ 	.byte	0x04, 0x11
        /*000e*/ 	.short	(.L_14 - .L_13)
	.align		4
.L_13:
        /*0010*/ 	.word	index@(_ZN7cutlass13device_kernelINS_4gemm6kernel13GemmUniversalIN4cute5tupleIJiiiiEEENS1_10collective13CollectiveMmaINS1_37MainloopSm90TmaGmmaWarpSpecializedFP8ILi28ENS5_IJNS4_1CILi4EEENSA_ILi1EEESC_EEENS1_32KernelTmaWarpSpecializedPingpongEEENS5_IJNSA_ILi64EEESG_SG_EEENS_12float_e4m3_tENS5_IJlSC_lEEESI_SJ_NS4_8TiledMMAINS4_8MMA_AtomIJNS4_4SM904GMMA30MMA_64x64x32_F32E4M3E4M3_SS_TNILNSN_7ScaleInE1ELSP_1EEEEEENS4_6LayoutINS5_IJSC_SC_SC_EEENS5_IJNSA_ILi0EEESU_SU_EEEEENS5_IJNS4_10UnderscoreESX_SX_EEEEENS4_13SM90_TMA_LOADENS4_14ComposedLayoutINS4_7SwizzleILi2ELi4ELi3EEENS4_18smem_ptr_flag_bitsILi8EEENSS_INS5_IJNSA_ILi8EEESG_EEENS5_IJSG_SC_EEEEEEEvNS4_8identityENS4_23SM90_TMA_LOAD_MULTICASTES1A_vS1B_EENS_8epilogue10collective6detail29Sm90TmaWarpSpecializedAdapterINS1F_15DefaultEpilogueISI_SJ_SJ_NS1E_6thread17LinearCombinationISI_Li1EffLNS1J_9ScaleType4KindE0ELNS_15FloatRoundStyleE2ESI_EENS1_15EpilogueDefaultEEEEEvvEEEEvNT_6ParamsE)
        /*0014*/ 	.word	0x00000000


	//----- nvinfo : EIATTR_MIN_STACK_SIZE
	.align		4
.L_14:
        /*0018*/ 	.byte	0x04, 0x12
        /*001a*/ 	.short	(.L_16 - .L_15)
	.align		4
.L_15:
        /*001c*/ 	.word	index@(_ZN7cutlass13device_kernelINS_4gemm6kernel13GemmUniversalIN4cute5tupleIJiiiiEEENS1_10collective13CollectiveMmaINS1_37MainloopSm90TmaGmmaWarpSpecializedFP8ILi28ENS5_IJNS4_1CILi4EEENSA_ILi1EEESC_EEENS1_32KernelTmaWarpSpecializedPingpongEEENS5_IJNSA_ILi64EEESG_SG_EEENS_12float_e4m3_tENS5_IJlSC_lEEESI_SJ_NS4_8TiledMMAINS4_8MMA_AtomIJNS4_4SM904GMMA30MMA_64x64x32_F32E4M3E4M3_SS_TNILNSN_7ScaleInE1ELSP_1EEEEEENS4_6LayoutINS5_IJSC_SC_SC_EEENS5_IJNSA_ILi0EEESU_SU_EEEEENS5_IJNS4_10UnderscoreESX_SX_EEEEENS4_13SM90_TMA_LOADENS4_14ComposedLayoutINS4_7SwizzleILi2ELi4ELi3EEENS4_18smem_ptr_flag_bitsILi8EEENSS_INS5_IJNSA_ILi8EEESG_EEENS5_IJSG_SC_EEEEEEEvNS4_8identityENS4_23SM90_TMA_LOAD_MULTICASTES1A_vS1B_EENS_8epilogue10collective6detail29Sm90TmaWarpSpecializedAdapterINS1F_15DefaultEpilogueISI_SJ_SJ_NS1E_6thread17LinearCombinationISI_Li1EffLNS1J_9ScaleType4KindE0ELNS_15FloatRoundStyleE2ESI_EENS1_15EpilogueDefaultEEEEEvvEEEEvNT_6ParamsE)
        /*0020*/ 	.word	0x00000000
.L_16:


//--------------------- .nv.compat                --------------------------
	.section	.nv.compat,"",@"SHT_CUDA_COMPAT_INFO"
	.align	4
        /*0000*/ 	.byte	0x02, 0x09, 0x01, 0x00, 0x02, 0x02, 0x04, 0x00, 0x02, 0x05, 0x05, 0x00, 0x03, 0x07, 0x01, 0x01
        /*0010*/ 	.byte	0x02, 0x03, 0x01, 0x00, 0x02, 0x06, 0x01, 0x00, 0x04, 0x0b, 0x08, 0x00, 0x00, 0x00, 0x00, 0x00
        /*0020*/ 	.byte	0x00, 0x00, 0x00, 0x00


//--------------------- .nv.info._ZN7cutlass13device_kernelINS_4gemm6kernel13GemmUniversalIN4cute5tupleIJiiiiEEENS1_10collective13CollectiveMmaINS1_37MainloopSm90TmaGmmaWarpSpecializedFP8ILi28ENS5_IJNS4_1CILi4EEENSA_ILi1EEESC_EEENS1_32KernelTmaWarpSpecializedPingpongEEENS5_IJNSA_ILi64EEESG_SG_EEENS_12float_e4m3_tENS5_IJlSC_lEEESI_SJ_NS4_8TiledMMAINS4_8MMA_AtomIJNS4_4SM904GMMA30MMA_64x64x32_F32E4M3E4M3_SS_TNILNSN_7ScaleInE1ELSP_1EEEEEENS4_6LayoutINS5_IJSC_SC_SC_EEENS5_IJNSA_ILi0EEESU_SU_EEEEENS5_IJNS4_10UnderscoreESX_SX_EEEEENS4_13SM90_TMA_LOADENS4_14ComposedLayoutINS4_7SwizzleILi2ELi4ELi3EEENS4_18smem_ptr_flag_bitsILi8EEENSS_INS5_IJNSA_ILi8EEESG_EEENS5_IJSG_SC_EEEEEEEvNS4_8identityENS4_23SM90_TMA_LOAD_MULTICASTES1A_vS1B_EENS_8epilogue10collective6detail29Sm90TmaWarpSpecializedAdapterINS1F_15DefaultEpilogueISI_SJ_SJ_NS1E_6thread17LinearCombinationISI_Li1EffLNS1J_9ScaleType4KindE0ELNS_15FloatRoundStyleE2ESI_EENS1_15EpilogueDefaultEEEEEvvEEEEvNT_6ParamsE --------------------------
	.section	.nv.info._ZN7cutlass13device_kernelINS_4gemm6kernel13GemmUniversalIN4cute5tupleIJiiiiEEENS1_10collective13CollectiveMmaINS1_37MainloopSm90TmaGmmaWarpSpecializedFP8ILi28ENS5_IJNS4_1CILi4EEENSA_ILi1EEESC_EEENS1_32KernelTmaWarpSpecializedPingpongEEENS5_IJNSA_ILi64EEESG_SG_EEENS_12float_e4m3_tENS5_IJlSC_lEEESI_SJ_NS4_8TiledMMAINS4_8MMA_AtomIJNS4_4SM904GMMA30MMA_64x64x32_F32E4M3E4M3_SS_TNILNSN_7ScaleInE1ELSP_1EEEEEENS4_6LayoutINS5_IJSC_SC_SC_EEENS5_IJNSA_ILi0EEESU_SU_EEEEENS5_IJNS4_10UnderscoreESX_SX_EEEEENS4_13SM90_TMA_LOADENS4_14ComposedLayoutINS4_7SwizzleILi2ELi4ELi3EEENS4_18smem_ptr_flag_bitsILi8EEENSS_INS5_IJNSA_ILi8EEESG_EEENS5_IJSG_SC_EEEEEEEvNS4_8identityENS4_23SM90_TMA_LOAD_MULTICASTES1A_vS1B_EENS_8epilogue10collective6detail29Sm90TmaWarpSpecializedAdapterINS1F_15DefaultEpilogueISI_SJ_SJ_NS1E_6thread17LinearCombinationISI_Li1EffLNS1J_9ScaleType4KindE0ELNS_15FloatRoundStyleE2ESI_EENS1_15EpilogueDefaultEEEEEvvEEEEvNT_6ParamsE,"",@"SHT_CUDA_INFO"
	.sectionflags	@""
	.align	4


	//----- nvinfo : EIATTR_CUDA_API_VERSION
	.align		4
        /*0000*/ 	.byte	0x04, 0x37
        /*0002*/ 	.short	(.L_18 - .L_17)
.L_17:
        /*0004*/ 	.word	0x00000082


	//----- nvinfo : EIATTR_KPARAM_INFO
	.align		4
.L_18:
        /*0008*/ 	.byte	0x04, 0x17
        /*000a*/ 	.short	(.L_20 - .L_19)
.L_19:
        /*000c*/ 	.word	0x00000000
        /*0010*/ 	.short	0x0000
        /*0012*/ 	.short	0x0070
        /*0014*/ 	.byte	0x00, 0xf0, 0x01, 0x10


	//----- nvinfo : EIATTR_SPARSE_MMA_MASK
	.align		4
.L_20:
        /*0018*/ 	.byte	0x03, 0x50
        /*001a*/ 	.short	0x0000


	//----- nvinfo : EIATTR_MAXREG_COUNT
	.align		4
        /*001c*/ 	.byte	0x03, 0x1b
        /*001e*/ 	.short	0x00a8


	//----- nvinfo : EIATTR_NUM_BARRIERS
	.align		4
        /*0020*/ 	.byte	0x02, 0x4c
        /*0022*/ 	.byte	0x01
	.zero		1


	//----- nvinfo : EIATTR_MERCURY_ISA_VERSION
	.align		4
        /*0024*/ 	.byte	0x03, 0x5f
        /*0026*/ 	.short	0x0101


	//----- nvinfo : EIATTR_INT_WARP_WIDE_INSTR_OFFSETS
	.align		4
        /*0028*/ 	.byte	0x04, 0x31
        /*002a*/ 	.short	(.L_22 - .L_21)


	//   ....[0]....
.L_21:
        /*002c*/ 	.word	0x00000830


	//   ....[1]....
        /*0030*/ 	.word	0x00000870


	//   ....[2]....
        /*0034*/ 	.word	0x000008e0


	//   ....[3]....
        /*0038*/ 	.word	0x000008f0


	//   ....[4]....
        /*003c*/ 	.word	0x00000900


	//   ....[5]....
        /*0040*/ 	.word	0x00000910


	//   ....[6]....
        /*0044*/ 	.word	0x00000ab0


	//   ....[7]....
        /*0048*/ 	.word	0x00000b10


	//   ....[8]....
        /*004c*/ 	.word	0x00002ac0


	//----- nvinfo : EIATTR_COOP_GROUP_MASK_REGIDS
	.align		4
.L_22:
        /*0050*/ 	.byte	0x04, 0x29
        /*0052*/ 	.short	(.L_24 - .L_23)


	//   ....[0]....
.L_23:
        /*0054*/ 	.word	0xffffffff


	//   ....[1]....
        /*0058*/ 	.word	0xffffffff


	//   ....[2]....
        /*005c*/ 	.word	0xffffffff


	//   ....[3]....
        /*0060*/ 	.word	0xffffffff


	//   ....[4]....
        /*0064*/ 	.word	0xffffffff


	//   ....[5]....
        /*0068*/ 	.word	0xffffffff


	//   ....[6]....
        /*006c*/ 	.word	0xffffffff


	//----- nvinfo : EIATTR_COOP_GROUP_INSTR_OFFSETS
	.align		4
.L_24:
        /*0070*/ 	.byte	0x04, 0x28
        /*0072*/ 	.short	(.L_26 - .L_25)


	//   ....[0]....
.L_25:
        /*0074*/ 	.word	0x00000060


	//   ....[1]....
        /*0078*/ 	.word	0x00000070


	//   ....[2]....
        /*007c*/ 	.word	0x00000130


	//   ....[3]....
        /*0080*/ 	.word	0x00000600


	//   ....[4]....
        /*0084*/ 	.word	0x00000640


	//   ....[5]....
        /*0088*/ 	.word	0x000006d0


	//   ....[6]....
        /*008c*/ 	.word	0x00000ca0


	//----- nvinfo : EIATTR_REG_RECONFIG
	.align		4
.L_26:
        /*0090*/ 	.byte	0x01, 0x54
	.zero		2


	//----- nvinfo : EIATTR_MBARRIER_INSTR_OFFSETS
	.align		4
        /*0094*/ 	.byte	0x04, 0x39
        /*0096*/ 	.short	(.L_28 - .L_27)


	//   ....[0]....
.L_27:
        /*0098*/ 	.word	0x00000250
        /*009c*/ 	.word	0x000000ff
        /*00a0*/ 	.word	0x00000000
        /*00a4*/ 	.short	0x0100
        /*00a6*/ 	.byte	0x08
	.zero		1


	//   ....[1]....
        /*00a8*/ 	.word	0x00000260
        /*00ac*/ 	.word	0x000000ff
        /*00b0*/ 	.word	0x000000e0
        /*00b4*/ 	.short	0x0100
        /*00b6*/ 	.byte	0x08
	.zero		1


	//   ....[2]....
        /*00b8*/ 	.word	0x00000270
        /*00bc*/ 	.word	0x000000ff
        /*00c0*/ 	.word	0x00000008
        /*00c4*/ 	.short	0x0100
        /*00c6*/ 	.byte	0x08
	.zero		1


	//   ....[3]....
        /*00c8*/ 	.word	0x00000280
        /*00cc*/ 	.word	0x000000ff
        /*00d0*/ 	.word	0x000000e8
        /*00d4*/ 	.short	0x0100
        /*00d6*/ 	.byte	0x08
	.zero		1


	//   ....[4]....
        /*00d8*/ 	.word	0x00000290
        /*00dc*/ 	.word	0x000000ff
        /*00e0*/ 	.word	0x00000010
        /*00e4*/ 	.short	0x0100
        /*00e6*/ 	.byte	0x08
	.zero		1


	//   ....[5]....
        /*00e8*/ 	.word	0x000002a0
        /*00ec*/ 	.word	0x000000ff
        /*00f0*/ 	.word	0x000000f0
        /*00f4*/ 	.short	0x0100
        /*00f6*/ 	.byte	0x08
	.zero		1


	//   ....[6]....
        /*00f8*/ 	.word	0x000002b0
        /*00fc*/ 	.word	0x000000ff
        /*0100*/ 	.word	0x00000018
        /*0104*/ 	.short	0x0100
        /*0106*/ 	.byte	0x08
	.zero		1


	//   ....[7]....
        /*0108*/ 	.word	0x000002c0
        /*010c*/ 	.word	0x000000ff
        /*0110*/ 	.word	0x000000f8
        /*0114*/ 	.short	0x0100
        /*0116*/ 	.byte	0x08
	.zero		1


	//   ....[8]....
        /*0118*/ 	.word	0x000002d0
        /*011c*/ 	.word	0x000000ff
        /*0120*/ 	.word	0x00000020
        /*0124*/ 	.short	0x0100
        /*0126*/ 	.byte	0x08
	.zero		1


	//   ....[9]....
        /*0128*/ 	.word	0x000002e0
        /*012c*/ 	.word	0x000000ff
        /*0130*/ 	.word	0x00000100
        /*0134*/ 	.short	0x0100
        /*0136*/ 	.byte	0x08
	.zero		1


	//   ....[10]....
        /*0138*/ 	.word	0x000002f0
        /*013c*/ 	.word	0x000000ff
        /*0140*/ 	.word	0x00000028
        /*0144*/ 	.short	0x0100
        /*0146*/ 	.byte	0x08
	.zero		1


	//   ....[11]....
        /*0148*/ 	.word	0x00000300
        /*014c*/ 	.word	0x000000ff
        /*0150*/ 	.word	0x00000108
        /*0154*/ 	.short	0x0100
        /*0156*/ 	.byte	0x08
	.zero		1


	//   ....[12]....
        /*0158*/ 	.word	0x00000310
        /*015c*/ 	.word	0x000000ff
        /*0160*/ 	.word	0x00000030
        /*0164*/ 	.short	0x0100
        /*0166*/ 	.byte	0x08
	.zero		1


	//   ....[13]....
        /*0168*/ 	.word	0x00000320
        /*016c*/ 	.word	0x000000ff
        /*0170*/ 	.word	0x00000110
        /*0174*/ 	.short	0x0100
        /*0176*/ 	.byte	0x08
	.zero		1


	//   ....[14]....
        /*0178*/ 	.word	0x00000330
        /*017c*/ 	.word	0x000000ff
        /*0180*/ 	.word	0x00000038
        /*0184*/ 	.short	0x0100
        /*0186*/ 	.byte	0x08
	.zero		1


	//   ....[15]....
        /*0188*/ 	.word	0x00000340
        /*018c*/ 	.word	0x000000ff
        /*0190*/ 	.word	0x00000118
        /*0194*/ 	.short	0x0100
        /*0196*/ 	.byte	0x08
	.zero		1


	//   ....[16]....
        /*0198*/ 	.word	0x00000350
        /*019c*/ 	.word	0x000000ff
        /*01a0*/ 	.word	0x00000040
        /*01a4*/ 	.short	0x0100
        /*01a6*/ 	.byte	0x08
	.zero		1


	//   ....[17]....
        /*01a8*/ 	.word	0x00000360
        /*01ac*/ 	.word	0x000000ff
        /*01b0*/ 	.word	0x00000120
        /*01b4*/ 	.short	0x0100
        /*01b6*/ 	.byte	0x08
	.zero		1


	//   ....[18]....
        /*01b8*/ 	.word	0x00000370
        /*01bc*/ 	.word	0x000000ff
        /*01c0*/ 	.word	0x00000048
        /*01c4*/ 	.short	0x0100
        /*01c6*/ 	.byte	0x08
	.zero		1


	//   ....[19]....
        /*01c8*/ 	.word	0x00000380
        /*01cc*/ 	.word	0x000000ff
        /*01d0*/ 	.word	0x00000128
        /*01d4*/ 	.short	0x0100
        /*01d6*/ 	.byte	0x08
	.zero		1


	//   ....[20]....
        /*01d8*/ 	.word	0x00000390
        /*01dc*/ 	.word	0x000000ff
        /*01e0*/ 	.word	0x00000050
        /*01e4*/ 	.short	0x0100
        /*01e6*/ 	.byte	0x08
	.zero		1


	//   ....[21]....
        /*01e8*/ 	.word	0x000003a0
        /*01ec*/ 	.word	0x000000ff
        /*01f0*/ 	.word	0x00000130
        /*01f4*/ 	.short	0x0100
        /*01f6*/ 	.byte	0x08
	.zero		1


	//   ....[22]....
        /*01f8*/ 	.word	0x000003b0
        /*01fc*/ 	.word	0x000000ff
        /*0200*/ 	.word	0x00000058
        /*0204*/ 	.short	0x0100
        /*0206*/ 	.byte	0x08
	.zero		1


	//   ....[23]....
        /*0208*/ 	.word	0x000003c0
        /*020c*/ 	.word	0x000000ff
        /*0210*/ 	.word	0x00000138
        /*0214*/ 	.short	0x0100
        /*0216*/ 	.byte	0x08
	.zero		1


	//   ....[24]....
        /*0218*/ 	.word	0x000003d0
        /*021c*/ 	.word	0x000000ff
        /*0220*/ 	.word	0x00000060
        /*0224*/ 	.short	0x0100
        /*0226*/ 	.byte	0x08
	.zero		1


	//   ....[25]....
        /*0228*/ 	.word	0x000003e0
        /*022c*/ 	.word	0x000000ff
        /*0230*/ 	.word	0x00000140
        /*0234*/ 	.short	0x0100
        /*0236*/ 	.byte	0x08
	.zero		1


	//   ....[26]....
        /*0238*/ 	.word	0x000003f0
        /*023c*/ 	.word	0x000000ff
        /*0240*/ 	.word	0x00000068
        /*0244*/ 	.short	0x0100
        /*0246*/ 	.byte	0x08
	.zero		1


	//   ....[27]....
        /*0248*/ 	.word	0x00000400
        /*024c*/ 	.word	0x000000ff
        /*0250*/ 	.word	0x00000148
        /*0254*/ 	.short	0x0100
        /*0256*/ 	.byte	0x08
	.zero		1


	//   ....[28]....
        /*0258*/ 	.word	0x00000410
        /*025c*/ 	.word	0x000000ff
        /*0260*/ 	.word	0x00000070
        /*0264*/ 	.short	0x0100
        /*0266*/ 	.byte	0x08
	.zero		1


	//   ....[29]....
        /*0268*/ 	.word	0x00000420
        /*026c*/ 	.word	0x000000ff
        /*0270*/ 	.word	0x00000150
        /*0274*/ 	.short	0x0100
        /*0276*/ 	.byte	0x08
	.zero		1


	//   ....[30]....
        /*0278*/ 	.word	0x00000430
        /*027c*/ 	.word	0x000000ff
        /*0280*/ 	.word	0x00000078
        /*0284*/ 	.short	0x0100
        /*0286*/ 	.byte	0x08
	.zero		1


	//   ....[31]....
        /*0288*/ 	.word	0x00000440
        /*028c*/ 	.word	0x000000ff
        /*0290*/ 	.word	0x00000158
        /*0294*/ 	.short	0x0100
        /*0296*/ 	.byte	0x08
	.zero		1


	//   ....[32]....
        /*0298*/ 	.word	0x00000450
        /*029c*/ 	.word	0x000000ff
        /*02a0*/ 	.word	0x00000080
        /*02a4*/ 	.short	0x0100
        /*02a6*/ 	.byte	0x08
	.zero		1


	//   ....[33]....
        /*02a8*/ 	.word	0x00000460
        /*02ac*/ 	.word	0x000000ff
        /*02b0*/ 	.word	0x00000160
        /*02b4*/ 	.short	0x0100
        /*02b6*/ 	.byte	0x08
	.zero		1


	//   ....[34]....
        /*02b8*/ 	.word	0x00000470
        /*02bc*/ 	.word	0x000000ff
        /*02c0*/ 	.word	0x00000088
        /*02c4*/ 	.short	0x0100
        /*02c6*/ 	.byte	0x08
	.zero		1


	//   ....[35]....
        /*02c8*/ 	.word	0x00000480
        /*02cc*/ 	.word	0x000000ff
        /*02d0*/ 	.word	0x00000168
        /*02d4*/ 	.short	0x0100
        /*02d6*/ 	.byte	0x08
	.zero		1


	//   ....[36]....
        /*02d8*/ 	.word	0x00000490
        /*02dc*/ 	.word	0x000000ff
        /*02e0*/ 	.word	0x00000090
        /*02e4*/ 	.short	0x0100
        /*02e6*/ 	.byte	0x08
	.zero		1


	//   ....[37]....
        /*02e8*/ 	.word	0x000004a0
        /*02ec*/ 	.word	0x000000ff
        /*02f0*/ 	.word	0x00000170
        /*02f4*/ 	.short	0x0100
        /*02f6*/ 	.byte	0x08
	.zero		1


	//   ....[38]....
        /*02f8*/ 	.word	0x000004b0
        /*02fc*/ 	.word	0x000000ff
        /*0300*/ 	.word	0x00000098
        /*0304*/ 	.short	0x0100
        /*0306*/ 	.byte	0x08
	.zero		1


	//   ....[39]....
        /*0308*/ 	.word	0x000004c0
        /*030c*/ 	.word	0x000000ff
        /*0310*/ 	.word	0x00000178
        /*0314*/ 	.short	0x0100
        /*0316*/ 	.byte	0x08
	.zero		1


	//   ....[40]....
        /*0318*/ 	.word	0x000004d0
        /*031c*/ 	.word	0x000000ff
        /*0320*/ 	.word	0x000000a0
        /*0324*/ 	.short	0x0100
        /*0326*/ 	.byte	0x08
	.zero		1


	//   ....[41]....
        /*0328*/ 	.word	0x000004e0
        /*032c*/ 	.word	0x000000ff
        /*0330*/ 	.word	0x00000180
        /*0334*/ 	.short	0x0100
        /*0336*/ 	.byte	0x08
	.zero		1


	//   ....[42]....
        /*0338*/ 	.word	0x000004f0
        /*033c*/ 	.word	0x000000ff
        /*0340*/ 	.word	0x000000a8
        /*0344*/ 	.short	0x0100
        /*0346*/ 	.byte	0x08
	.zero		1


	//   ....[43]....
        /*0348*/ 	.word	0x00000500
        /*034c*/ 	.word	0x000000ff
        /*0350*/ 	.word	0x00000188
        /*0354*/ 	.short	0x0100
        /*0356*/ 	.byte	0x08
	.zero		1


	//   ....[44]....
        /*0358*/ 	.word	0x00000510
        /*035c*/ 	.word	0x000000ff
        /*0360*/ 	.word	0x000000b0
        /*0364*/ 	.short	0x0100
        /*0366*/ 	.byte	0x08
	.zero		1


	//   ....[45]....
        /*0368*/ 	.word	0x00000520
        /*036c*/ 	.word	0x000000ff
        /*0370*/ 	.word	0x00000190
        /*0374*/ 	.short	0x0100
        /*0376*/ 	.byte	0x08
	.zero		1


	//   ....[46]....
        /*0378*/ 	.word	0x00000530
        /*037c*/ 	.word	0x000000ff
        /*0380*/ 	.word	0x000000b8
        /*0384*/ 	.short	0x0100
        /*0386*/ 	.byte	0x08
	.zero		1


	//   ....[47]....
        /*0388*/ 	.word	0x00000540
        /*038c*/ 	.word	0x000000ff
        /*0390*/ 	.word	0x00000198
        /*0394*/ 	.short	0x0100
        /*0396*/ 	.byte	0x08
	.zero		1


	//   ....[48]....
        /*0398*/ 	.word	0x00000550
        /*039c*/ 	.word	0x000000ff
        /*03a0*/ 	.word	0x000000c0
        /*03a4*/ 	.short	0x0100
        /*03a6*/ 	.byte	0x08
	.zero		1


	//   ....[49]....
        /*03a8*/ 	.word	0x00000560
        /*03ac*/ 	.word	0x000000ff
        /*03b0*/ 	.word	0x000001a0
        /*03b4*/ 	.short	0x0100
        /*03b6*/ 	.byte	0x08
	.zero		1


	//   ....[50]....
        /*03b8*/ 	.word	0x00000570
        /*03bc*/ 	.word	0x000000ff
        /*03c0*/ 	.word	0x000000c8
        /*03c4*/ 	.short	0x0100
        /*03c6*/ 	.byte	0x08
	.zero		1


	//   ....[51]....
        /*03c8*/ 	.word	0x00000580
        /*03cc*/ 	.word	0x000000ff
        /*03d0*/ 	.word	0x000001a8
        /*03d4*/ 	.short	0x0100
        /*03d6*/ 	.byte	0x08
	.zero		1


	//   ....[52]....
        /*03d8*/ 	.word	0x00000590
        /*03dc*/ 	.word	0x000000ff
        /*03e0*/ 	.word	0x000000d0
        /*03e4*/ 	.short	0x0100
        /*03e6*/ 	.byte	0x08
	.zero		1


	//   ....[53]....
        /*03e8*/ 	.word	0x000005a0
        /*03ec*/ 	.word	0x000000ff
        /*03f0*/ 	.word	0x000001b0
        /*03f4*/ 	.short	0x0100
        /*03f6*/ 	.byte	0x08
	.zero		1


	//   ....[54]....
        /*03f8*/ 	.word	0x000005b0
        /*03fc*/ 	.word	0x000000ff
        /*0400*/ 	.word	0x000000d8
        /*0404*/ 	.short	0x0100
        /*0406*/ 	.byte	0x08
	.zero		1


	//   ....[55]....
        /*0408*/ 	.word	0x000005c0
        /*040c*/ 	.word	0x000000ff
        /*0410*/ 	.word	0x000001b8
        /*0414*/ 	.short	0x0100
        /*0416*/ 	.byte	0x08
	.zero		1


	//   ....[56]....
        /*0418*/ 	.word	0x00000b00
        /*041c*/ 	.word	0x000000ff
        /*0420*/ 	.word	0x000001f0
        /*0424*/ 	.short	0x0100
        /*0426*/ 	.byte	0x08
	.zero		1


	//   ....[57]....
        /*0428*/ 	.word	0x00000bb0
        /*042c*/ 	.word	0x000000ff
        /*0430*/ 	.word	0x000001f8
        /*0434*/ 	.short	0x0100
        /*0436*/ 	.byte	0x08
	.zero		1


	//   ....[58]....
        /*0438*/ 	.word	0x00000c20
        /*043c*/ 	.word	0x000000ff
        /*0440*/ 	.word	0x000001d0
        /*0444*/ 	.short	0x0100
        /*0446*/ 	.byte	0x09
	.zero		1


	//   ....[59]....
        /*0448*/ 	.word	0x00000c30
        /*044c*/ 	.word	0x000000ff
        /*0450*/ 	.word	0x000001d8
        /*0454*/ 	.short	0x0100
        /*0456*/ 	.byte	0x09
	.zero		1


	//   ....[60]....
        /*0458*/ 	.word	0x00000c40
        /*045c*/ 	.word	0x000000ff
        /*0460*/ 	.word	0x000001e0
        /*0464*/ 	.short	0x0100
        /*0466*/ 	.byte	0x09
	.zero		1


	//   ....[61]....
        /*0468*/ 	.word	0x00000c50
        /*046c*/ 	.word	0x000000ff
        /*0470*/ 	.word	0x000001e8
        /*0474*/ 	.short	0x0100
        /*0476*/ 	.byte	0x09
	.zero		1


	//   ....[62]....
        /*0478*/ 	.word	0x00001a30
        /*047c*/ 	.word	0x000000ff
        /*0480*/ 	.word	0xfffffff8
        /*0484*/ 	.short	0x010a
        /*0486*/ 	.byte	0x0f
	.zero		1


	//   ....[63]....
        /*0488*/ 	.word	0x00001d00
        /*048c*/ 	.word	0x000000ff
        /*0490*/ 	.word	0x00000000
        /*0494*/ 	.short	0x010a
        /*0496*/ 	.byte	0x06
	.zero		1


	//   ....[64]....
        /*0498*/ 	.word	0x00001d40
        /*049c*/ 	.word	0x000000ff
        /*04a0*/ 	.word	0x00000000
        /*04a4*/ 	.short	0x010a
        /*04a6*/ 	.byte	0x06
	.zero		1


	//   ....[65]....
        /*04a8*/ 	.word	0x000022b0
        /*04ac*/ 	.word	0x000000ff
        /*04b0*/ 	.word	0x00000000
        /*04b4*/ 	.short	0x010a
        /*04b6*/ 	.byte	0x09
	.zero		1


	//   ....[66]....
        /*04b8*/ 	.word	0x000022f0
        /*04bc*/ 	.word	0x000000ff
        /*04c0*/ 	.word	0x00000000
        /*04c4*/ 	.short	0x010a
        /*04c6*/ 	.byte	0x09
	.zero		1


	//   ....[67]....
        /*04c8*/ 	.word	0x000026d0
        /*04cc*/ 	.word	0x00000013
        /*04d0*/ 	.word	0x00000000
        /*04d4*/ 	.short	0x0101
        /*04d6*/ 	.byte	0x3f
	.zero		1


	//   ....[68]....
        /*04d8*/ 	.word	0x00002a50
        /*04dc*/ 	.word	0x00000011
        /*04e0*/ 	.word	0x00000000
        /*04e4*/ 	.short	0x0101
        /*04e6*/ 	.byte	0x17
	.zero		1


	//   ....[69]....
        /*04e8*/ 	.word	0x00002b60
        /*04ec*/ 	.word	0x00000011
        /*04f0*/ 	.word	0x00000000
        /*04f4*/ 	.short	0x0101
        /*04f6*/ 	.byte	0x3f
	.zero		1


	//   ....[70]....
        /*04f8*/ 	.word	0x00002c20
        /*04fc*/ 	.word	0x000000ff
        /*0500*/ 	.word	0x00000008
        /*0504*/ 	.short	0x010a
        /*0506*/ 	.byte	0x0f
	.zero		1


	//   ....[71]....
        /*0508*/ 	.word	0x00005480
        /*050c*/ 	.word	0x00000004
        /*0510*/ 	.word	0x00000000
        /*0514*/ 	.short	0x0101
        /*0516*/ 	.byte	0x17
	.zero		1


	//   ....[72]....
        /*0518*/ 	.word	0x00005da0
        /*051c*/ 	.word	0x00000013
        /*0520*/ 	.word	0x000000e0
        /*0524*/ 	.short	0x010a
        /*0526*/ 	.byte	0x3f
	.zero		1


	//   ....[73]....
        /*0528*/ 	.word	0x00006150
        /*052c*/ 	.word	0x00000004
        /*0530*/ 	.word	0x000001f8
        /*0534*/ 	.short	0x0101
        /*0536*/ 	.byte	0x3f
	.zero		1


	//   ....[74]....
        /*0538*/ 	.word	0x00006880
        /*053c*/ 	.word	0x00000005
        /*0540*/ 	.word	0x00000000
        /*0544*/ 	.short	0x010a
        /*0546*/ 	.byte	0x3f
	.zero		1


	//   ....[75]....
        /*0548*/ 	.word	0x00006900
        /*054c*/ 	.word	0x00000007
        /*0550*/ 	.word	0x00000000
        /*0554*/ 	.short	0x010a
        /*0556*/ 	.byte	0x3f
	.zero		1


	//   ....[76]....
        /*0558*/ 	.word	0x00006990
        /*055c*/ 	.word	0x00000006
        /*0560*/ 	.word	0x00000000
        /*0564*/ 	.short	0x010a
        /*0566*/ 	.byte	0x3f
	.zero		1


	//   ....[77]....
        /*0568*/ 	.word	0x00006a20
        /*056c*/ 	.word	0x00000007
        /*0570*/ 	.word	0x00000000
        /*0574*/ 	.short	0x010a
        /*0576*/ 	.byte	0x3f
	.zero		1


	//   ....[78]....
        /*0578*/ 	.word	0x00006ab0
        /*057c*/ 	.word	0x00000006
        /*0580*/ 	.word	0x00000000
        /*0584*/ 	.short	0x010a
        /*0586*/ 	.byte	0x3f
	.zero		1


	//   ....[79]....
        /*0588*/ 	.word	0x00006b40
        /*058c*/ 	.word	0x00000007
        /*0590*/ 	.word	0x00000000
        /*0594*/ 	.short	0x010a
        /*0596*/ 	.byte	0x3f
	.zero		1


	//   ....[80]....
        /*0598*/ 	.word	0x00006bd0
        /*059c*/ 	.word	0x00000006
        /*05a0*/ 	.word	0x00000000
        /*05a4*/ 	.short	0x010a
        /*05a6*/ 	.byte	0x3f
	.zero		1


	//   ....[81]....
        /*05a8*/ 	.word	0x00006c60
        /*05ac*/ 	.word	0x00000007
        /*05b0*/ 	.word	0x00000000
        /*05b4*/ 	.short	0x010a
        /*05b6*/ 	.byte	0x3f
	.zero		1


	//   ....[82]....
        /*05b8*/ 	.word	0x00006cf0
        /*05bc*/ 	.word	0x00000006
        /*05c0*/ 	.word	0x00000000
        /*05c4*/ 	.short	0x010a
        /*05c6*/ 	.byte	0x3f
	.zero		1


	//   ....[83]....
        /*05c8*/ 	.word	0x00006d80
        /*05cc*/ 	.word	0x00000007
        /*05d0*/ 	.word	0x00000000
        /*05d4*/ 	.short	0x010a
        /*05d6*/ 	.byte	0x3f
	.zero		1


	//   ....[84]....
        /*05d8*/ 	.word	0x00006e10
        /*05dc*/ 	.word	0x00000006
        /*05e0*/ 	.word	0x00000000
        /*05e4*/ 	.short	0x010a
        /*05e6*/ 	.byte	0x3f
	.zero		1


	//   ....[85]....
        /*05e8*/ 	.word	0x00006ea0
        /*05ec*/ 	.word	0x00000007
        /*05f0*/ 	.word	0x00000000
        /*05f4*/ 	.short	0x010a
        /*05f6*/ 	.byte	0x3f
	.zero		1


	//   ....[86]....
        /*05f8*/ 	.word	0x00006f30
        /*05fc*/ 	.word	0x00000006
        /*0600*/ 	.word	0x00000000
        /*0604*/ 	.short	0x010a
        /*0606*/ 	.byte	0x3f
	.zero		1


	//   ....[87]....
        /*0608*/ 	.word	0x00006fc0
        /*060c*/ 	.word	0x00000007
        /*0610*/ 	.word	0x00000000
        /*0614*/ 	.short	0x010a
        /*0616*/ 	.byte	0x3f
	.zero		1


	//   ....[88]....
        /*0618*/ 	.word	0x00007050
        /*061c*/ 	.word	0x00000006
        /*0620*/ 	.word	0x00000000
        /*0624*/ 	.short	0x010a
        /*0626*/ 	.byte	0x3f
	.zero		1


	//   ....[89]....
        /*0628*/ 	.word	0x000070e0
        /*062c*/ 	.word	0x00000007
        /*0630*/ 	.word	0x00000000
        /*0634*/ 	.short	0x010a
        /*0636*/ 	.byte	0x3f
	.zero		1


	//   ....[90]....
        /*0638*/ 	.word	0x00007170
        /*063c*/ 	.word	0x00000006
        /*0640*/ 	.word	0x00000000
        /*0644*/ 	.short	0x010a
        /*0646*/ 	.byte	0x3f
	.zero		1


	//   ....[91]....
        /*0648*/ 	.word	0x00007200
        /*064c*/ 	.word	0x00000007
        /*0650*/ 	.word	0x00000000
        /*0654*/ 	.short	0x010a
        /*0656*/ 	.byte	0x3f
	.zero		1


	//   ....[92]....
        /*0658*/ 	.word	0x00007290
        /*065c*/ 	.word	0x00000006
        /*0660*/ 	.word	0x00000000
        /*0664*/ 	.short	0x010a
        /*0666*/ 	.byte	0x3f
	.zero		1


	//   ....[93]....
        /*0668*/ 	.word	0x00007320
        /*066c*/ 	.word	0x00000007
        /*0670*/ 	.word	0x00000000
        /*0674*/ 	.short	0x010a
        /*0676*/ 	.byte	0x3f
	.zero		1


	//   ....[94]....
        /*0678*/ 	.word	0x000073b0
        /*067c*/ 	.word	0x00000006
        /*0680*/ 	.word	0x00000000
        /*0684*/ 	.short	0x010a
        /*0686*/ 	.byte	0x3f
	.zero		1


	//   ....[95]....
        /*0688*/ 	.word	0x00007440
        /*068c*/ 	.word	0x00000007
        /*0690*/ 	.word	0x00000000
        /*0694*/ 	.short	0x010a
        /*0696*/ 	.byte	0x3f
	.zero		1


	//   ....[96]....
        /*0698*/ 	.word	0x000074d0
        /*069c*/ 	.word	0x00000006
        /*06a0*/ 	.word	0x00000000
        /*06a4*/ 	.short	0x010a
        /*06a6*/ 	.byte	0x3f
	.zero		1


	//   ....[97]....
        /*06a8*/ 	.word	0x00007560
        /*06ac*/ 	.word	0x00000007
        /*06b0*/ 	.word	0x00000000
        /*06b4*/ 	.short	0x010a
        /*06b6*/ 	.byte	0x3f
	.zero		1


	//   ....[98]....
        /*06b8*/ 	.word	0x000075f0
        /*06bc*/ 	.word	0x00000006
        /*06c0*/ 	.word	0x00000000
        /*06c4*/ 	.short	0x010a
        /*06c6*/ 	.byte	0x3f
	.zero		1


	//   ....[99]....
        /*06c8*/ 	.word	0x00007680
        /*06cc*/ 	.word	0x00000007
        /*06d0*/ 	.word	0x00000000
        /*06d4*/ 	.short	0x010a
        /*06d6*/ 	.byte	0x3f
	.zero		1


	//   ....[100]....
        /*06d8*/ 	.word	0x00007710
        /*06dc*/ 	.word	0x00000006
        /*06e0*/ 	.word	0x00000000
        /*06e4*/ 	.short	0x010a
        /*06e6*/ 	.byte	0x3f
	.zero		1


	//   ....[101]....
        /*06e8*/ 	.word	0x000077a0
        /*06ec*/ 	.word	0x00000003
        /*06f0*/ 	.word	0x00000000
        /*06f4*/ 	.short	0x010a
        /*06f6*/ 	.byte	0x3f
	.zero		1


	//   ....[102]....
        /*06f8*/ 	.word	0x00007810
        /*06fc*/ 	.word	0x00000011
        /*0700*/ 	.word	0xfffffff8
        /*0704*/ 	.short	0x010a
        /*0706*/ 	.byte	0x3f
	.zero		1


	//   ....[103]....
        /*0708*/ 	.word	0x00007870
        /*070c*/ 	.word	0x00000011
        /*0710*/ 	.word	0x00000000
        /*0714*/ 	.short	0x010a
        /*0716*/ 	.byte	0x3f
	.zero		1


	//   ....[104]....
        /*0718*/ 	.word	0x000078d0
        /*071c*/ 	.word	0x00000013
        /*0720*/ 	.word	0x00000000
        /*0724*/ 	.short	0x010a
        /*0726*/ 	.byte	0x3f
	.zero		1


	//   ....[105]....
        /*0728*/ 	.word	0x00007930
        /*072c*/ 	.word	0x00000011
        /*0730*/ 	.word	0x00000008
        /*0734*/ 	.short	0x010a
        /*0736*/ 	.byte	0x3f
	.zero		1


	//   ....[106]....
        /*0738*/ 	.word	0x00007a00
        /*073c*/ 	.word	0x00000013
        /*0740*/ 	.word	0x000000e0
        /*0744*/ 	.short	0x010a
        /*0746*/ 	.byte	0x3f
	.zero		1


	//   ....[107]....
        /*0748*/ 	.word	0x00007ae0
        /*074c*/ 	.word	0x00000005
        /*0750*/ 	.word	0x00000000
        /*0754*/ 	.short	0x010a
        /*0756*/ 	.byte	0x3f
	.zero		1


	//   ....[108]....
        /*0758*/ 	.word	0x00007b30
        /*075c*/ 	.word	0x00000007
        /*0760*/ 	.word	0x00000000
        /*0764*/ 	.short	0x010a
        /*0766*/ 	.byte	0x3f
	.zero		1


	//   ....[109]....
        /*0768*/ 	.word	0x00007b80
        /*076c*/ 	.word	0x00000006
        /*0770*/ 	.word	0x00000000
        /*0774*/ 	.short	0x010a
        /*0776*/ 	.byte	0x3f
	.zero		1


	//   ....[110]....
        /*0778*/ 	.word	0x00007bd0
        /*077c*/ 	.word	0x00000007
        /*0780*/ 	.word	0x00000000
        /*0784*/ 	.short	0x010a
        /*0786*/ 	.byte	0x3f
	.zero		1


	//   ....[111]....
        /*0788*/ 	.word	0x00007c20
        /*078c*/ 	.word	0x00000006
        /*0790*/ 	.word	0x00000000
        /*0794*/ 	.short	0x010a
        /*0796*/ 	.byte	0x3f
	.zero		1


	//   ....[112]....
        /*0798*/ 	.word	0x00007c70
        /*079c*/ 	.word	0x00000007
        /*07a0*/ 	.word	0x00000000
        /*07a4*/ 	.short	0x010a
        /*07a6*/ 	.byte	0x3f
	.zero		1


	//   ....[113]....
        /*07a8*/ 	.word	0x00007cc0
        /*07ac*/ 	.word	0x00000006
        /*07b0*/ 	.word	0x00000000
        /*07b4*/ 	.short	0x010a
        /*07b6*/ 	.byte	0x3f
	.zero		1


	//   ....[114]....
        /*07b8*/ 	.word	0x00007d10
        /*07bc*/ 	.word	0x00000007
        /*07c0*/ 	.word	0x00000000
        /*07c4*/ 	.short	0x010a
        /*07c6*/ 	.byte	0x3f
	.zero		1


	//   ....[115]....
        /*07c8*/ 	.word	0x00007d60
        /*07cc*/ 	.word	0x00000006
        /*07d0*/ 	.word	0x00000000
        /*07d4*/ 	.short	0x010a
        /*07d6*/ 	.byte	0x3f
	.zero		1


	//   ....[116]....
        /*07d8*/ 	.word	0x00007db0
        /*07dc*/ 	.word	0x00000007
        /*07e0*/ 	.word	0x00000000
        /*07e4*/ 	.short	0x010a
        /*07e6*/ 	.byte	0x3f
	.zero		1


	//   ....[117]....
        /*07e8*/ 	.word	0x00007e00
        /*07ec*/ 	.word	0x00000006
        /*07f0*/ 	.word	0x00000000
        /*07f4*/ 	.short	0x010a
        /*07f6*/ 	.byte	0x3f
	.zero		1


	//   ....[118]....
        /*07f8*/ 	.word	0x00007e50
        /*07fc*/ 	.word	0x00000007
        /*0800*/ 	.word	0x00000000
        /*0804*/ 	.short	0x010a
        /*0806*/ 	.byte	0x3f
	.zero		1


	//   ....[119]....
        /*0808*/ 	.word	0x00007ea0
        /*080c*/ 	.word	0x00000006
        /*0810*/ 	.word	0x00000000
        /*0814*/ 	.short	0x010a
        /*0816*/ 	.byte	0x3f
	.zero		1


	//   ....[120]....
        /*0818*/ 	.word	0x00007ef0
        /*081c*/ 	.word	0x00000007
        /*0820*/ 	.word	0x00000000
        /*0824*/ 	.short	0x010a
        /*0826*/ 	.byte	0x3f
	.zero		1


	//   ....[121]....
        /*0828*/ 	.word	0x00007f40
        /*082c*/ 	.word	0x00000006
        /*0830*/ 	.word	0x00000000
        /*0834*/ 	.short	0x010a
        /*0836*/ 	.byte	0x3f
	.zero		1


	//   ....[122]....
        /*0838*/ 	.word	0x00007f90
        /*083c*/ 	.word	0x00000007
        /*0840*/ 	.word	0x00000000
        /*0844*/ 	.short	0x010a
        /*0846*/ 	.byte	0x3f
	.zero		1


	//   ....[123]....
        /*0848*/ 	.word	0x00007fe0
        /*084c*/ 	.word	0x00000006
        /*0850*/ 	.word	0x00000000
        /*0854*/ 	.short	0x010a
        /*0856*/ 	.byte	0x3f
	.zero		1


	//   ....[124]....
        /*0858*/ 	.word	0x00008030
        /*085c*/ 	.word	0x00000007
        /*0860*/ 	.word	0x00000000
        /*0864*/ 	.short	0x010a
        /*0866*/ 	.byte	0x3f
	.zero		1


	//   ....[125]....
        /*0868*/ 	.word	0x00008080
        /*086c*/ 	.word	0x00000006
        /*0870*/ 	.word	0x00000000
        /*0874*/ 	.short	0x010a
        /*0876*/ 	.byte	0x3f
	.zero		1


	//   ....[126]....
        /*0878*/ 	.word	0x000080d0
        /*087c*/ 	.word	0x00000007
        /*0880*/ 	.word	0x00000000
        /*0884*/ 	.short	0x010a
        /*0886*/ 	.byte	0x3f
	.zero		1


	//   ....[127]....
        /*0888*/ 	.word	0x00008120
        /*088c*/ 	.word	0x00000006
        /*0890*/ 	.word	0x00000000
        /*0894*/ 	.short	0x010a
        /*0896*/ 	.byte	0x3f
	.zero		1


	//   ....[128]....
        /*0898*/ 	.word	0x00008170
        /*089c*/ 	.word	0x00000007
        /*08a0*/ 	.word	0x00000000
        /*08a4*/ 	.short	0x010a
        /*08a6*/ 	.byte	0x3f
	.zero		1


	//   ....[129]....
        /*08a8*/ 	.word	0x000081c0
        /*08ac*/ 	.word	0x00000006
        /*08b0*/ 	.word	0x00000000
        /*08b4*/ 	.short	0x010a
        /*08b6*/ 	.byte	0x3f
	.zero		1


	//   ....[130]....
        /*08b8*/ 	.word	0x00008210
        /*08bc*/ 	.word	0x00000007
        /*08c0*/ 	.word	0x00000000
        /*08c4*/ 	.short	0x010a
        /*08c6*/ 	.byte	0x3f
	.zero		1


	//   ....[131]....
        /*08c8*/ 	.word	0x00008260
        /*08cc*/ 	.word	0x00000006
        /*08d0*/ 	.word	0x00000000
        /*08d4*/ 	.short	0x010a
        /*08d6*/ 	.byte	0x3f
	.zero		1


	//   ....[132]....
        /*08d8*/ 	.word	0x000082b0
        /*08dc*/ 	.word	0x00000007
        /*08e0*/ 	.word	0x00000000
        /*08e4*/ 	.short	0x010a
        /*08e6*/ 	.byte	0x3f
	.zero		1


	//   ....[133]....
        /*08e8*/ 	.word	0x00008300
        /*08ec*/ 	.word	0x00000006
        /*08f0*/ 	.word	0x00000000
        /*08f4*/ 	.short	0x010a
        /*08f6*/ 	.byte	0x3f
	.zero		1


	//----- nvinfo : EIATTR_NUM_MBARRIERS
	.align		4
.L_28:
        /*08f8*/ 	.byte	0x03, 0x38
        /*08fa*/ 	.short	0x003e


	//----- nvinfo : EIATTR_EXIT_INSTR_OFFSETS
	.align		4
        /*08fc*/ 	.byte	0x04, 0x1c
        /*08fe*/ 	.short	(.L_30 - .L_29)


	//   ....[0]....
.L_29:
        /*0900*/ 	.word	0x000016f0


	//   ....[1]....
        /*0904*/ 	.word	0x00001750


	//   ....[2]....
        /*0908*/ 	.word	0x00005a90


	//   ....[3]....
        /*090c*/ 	.word	0x00005ac0


	//   ....[4]....
        /*0910*/ 	.word	0x000077f0


	//----- nvinfo : EIATTR_MAX_THREADS
	.align		4
.L_30:
        /*0914*/ 	.byte	0x04, 0x05
        /*0916*/ 	.short	(.L_32 - .L_31)
.L_31:
        /*0918*/ 	.word	0x00000180
        /*091c*/ 	.word	0x00000001
        /*0920*/ 	.word	0x00000001


	//----- nvinfo : EIATTR_CRS_STACK_SIZE
	.align		4
.L_32:
        /*0924*/ 	.byte	0x04, 0x1e
        /*0926*/ 	.short	(.L_34 - .L_33)
.L_33:
        /*0928*/ 	.word	0x00000000


	//----- nvinfo : EIATTR_CBANK_PARAM_SIZE
	.align		4
.L_34:
        /*092c*/ 	.byte	0x03, 0x19
        /*092e*/ 	.short	0x0470


	//----- nvinfo : EIATTR_PARAM_CBANK
	.align		4
        /*0930*/ 	.byte	0x04, 0x0a
        /*0932*/ 	.short	(.L_36 - .L_35)
	.align		4
.L_35:
        /*0934*/ 	.word	index@(.nv.constant0._ZN7cutlass13device_kernelINS_4gemm6kernel13GemmUniversalIN4cute5tupleIJiiiiEEENS1_10collective13CollectiveMmaINS1_37MainloopSm90TmaGmmaWarpSpecializedFP8ILi28ENS5_IJNS4_1CILi4EEENSA_ILi1EEESC_EEENS1_32KernelTmaWarpSpecializedPingpongEEENS5_IJNSA_ILi64EEESG_SG_EEENS_12float_e4m3_tENS5_IJlSC_lEEESI_SJ_NS4_8TiledMMAINS4_8MMA_AtomIJNS4_4SM904GMMA30MMA_64x64x32_F32E4M3E4M3_SS_TNILNSN_7ScaleInE1ELSP_1EEEEEENS4_6LayoutINS5_IJSC_SC_SC_EEENS5_IJNSA_ILi0EEESU_SU_EEEEENS5_IJNS4_10UnderscoreESX_SX_EEEEENS4_13SM90_TMA_LOADENS4_14ComposedLayoutINS4_7SwizzleILi2ELi4ELi3EEENS4_18smem_ptr_flag_bitsILi8EEENSS_INS5_IJNSA_ILi8EEESG_EEENS5_IJSG_SC_EEEEEEEvNS4_8identityENS4_23SM90_TMA_LOAD_MULTICASTES1A_vS1B_EENS_8epilogue10collective6detail29Sm90TmaWarpSpecializedAdapterINS1F_15DefaultEpilogueISI_SJ_SJ_NS1E_6thread17LinearCombinationISI_Li1EffLNS1J_9ScaleType4KindE0ELNS_15FloatRoundStyleE2ESI_EENS1_15EpilogueDefaultEEEEEvvEEEEvNT_6ParamsE)
        /*0938*/ 	.short	0x0210
        /*093a*/ 	.short	0x0470


	//----- nvinfo : EIATTR_SW_WAR
	.align		4
.L_36:
        /*093c*/ 	.byte	0x04, 0x36
        /*093e*/ 	.short	(.L_38 - .L_37)
.L_37:
        /*0940*/ 	.word	0x00000008
.L_38:


//--------------------- .nv.callgraph             --------------------------
	.section	.nv.callgraph,"",@"SHT_CUDA_CALLGRAPH"
	.align	4
	.sectionentsize	8
	.align		4
        /*0000*/ 	.word	0x00000000
	.align		4
        /*0004*/ 	.word	0xffffffff
	.align		4
        /*0008*/ 	.word	0x00000000
	.align		4
        /*000c*/ 	.word	0xfffffffe
	.align		4
        /*0010*/ 	.word	0x00000000
	.align		4
        /*0014*/ 	.word	0xfffffffd
	.align		4
        /*0018*/ 	.word	0x00000000
	.align		4
        /*001c*/ 	.word	0xfffffffc


//--------------------- .nv.constant4             --------------------------
	.section	.nv.constant4,"a",@progbits
	.align	8
	.align		8
.nv.constant4:
        /*0000*/ 	.dword	_ZN40_INTERNAL_a7b4954e_4_k_cu_20200f0f_210004cuda3std3__45__cpo5beginE
	.align		8
        /*0008*/ 	.dword	_ZN40_INTERNAL_a7b4954e_4_k_cu_20200f0f_210004cuda3std3__45__cpo3endE
	.align		8
        /*0010*/ 	.dword	_ZN40_INTERNAL_a7b4954e_4_k_cu_20200f0f_210004cuda3std3__45__cpo6cbeginE
	.align		8
        /*0018*/ 	.dword	_ZN40_INTERNAL_a7b4954e_4_k_cu_20200f0f_210004cuda3std3__45__cpo4cendE
	.align		8
        /*0020*/ 	.dword	_ZN40_INTERNAL_a7b4954e_4_k_cu_20200f0f_210004cuda3std3__442_GLOBAL__N__a7b4954e_4_k_cu_20200f0f_210006ignoreE
	.align		8
        /*0028*/ 	.dword	_ZN40_INTERNAL_a7b4954e_4_k_cu_20200f0f_210004cuda3std3__419piecewise_constructE
	.align		8
        /*0030*/ 	.dword	_ZN40_INTERNAL_a7b4954e_4_k_cu_20200f0f_210004cuda3std3__48in_placeE
	.align		8
        /*0038*/ 	.dword	_ZN40_INTERNAL_a7b4954e_4_k_cu_20200f0f_210004cuda3std6ranges3__45__cpo4swapE
	.align		8
        /*0040*/ 	.dword	_ZN40_INTERNAL_a7b4954e_4_k_cu_20200f0f_210004cuda3std6ranges3__45__cpo9iter_moveE
	.align		8
        /*0048*/ 	.dword	_ZN40_INTERNAL_a7b4954e_4_k_cu_20200f0f_210004cute7productE
	.align		8
        /*0050*/ 	.dword	_ZN40_INTERNAL_a7b4954e_4_k_cu_20200f0f_210004cute1_E


//--------------------- .text._ZN7cutlass13device_kernelINS_4gemm6kernel13GemmUniversalIN4cute5tupleIJiiiiEEENS1_10collective13CollectiveMmaINS1_37MainloopSm90TmaGmmaWarpSpecializedFP8ILi28ENS5_IJNS4_1CILi4EEENSA_ILi1EEESC_EEENS1_32KernelTmaWarpSpecializedPingpongEEENS5_IJNSA_ILi64EEESG_SG_EEENS_12float_e4m3_tENS5_IJlSC_lEEESI_SJ_NS4_8TiledMMAINS4_8MMA_AtomIJNS4_4SM904GMMA30MMA_64x64x32_F32E4M3E4M3_SS_TNILNSN_7ScaleInE1ELSP_1EEEEEENS4_6LayoutINS5_IJSC_SC_SC_EEENS5_IJNSA_ILi0EEESU_SU_EEEEENS5_IJNS4_10UnderscoreESX_SX_EEEEENS4_13SM90_TMA_LOADENS4_14ComposedLayoutINS4_7SwizzleILi2ELi4ELi3EEENS4_18smem_ptr_flag_bitsILi8EEENSS_INS5_IJNSA_ILi8EEESG_EEENS5_IJSG_SC_EEEEEEEvNS4_8identityENS4_23SM90_TMA_LOAD_MULTICASTES1A_vS1B_EENS_8epilogue10collective6detail29Sm90TmaWarpSpecializedAdapterINS1F_15DefaultEpilogueISI_SJ_SJ_NS1E_6thread17LinearCombinationISI_Li1EffLNS1J_9ScaleType4KindE0ELNS_15FloatRoundStyleE2ESI_EENS1_15EpilogueDefaultEEEEEvvEEEEvNT_6ParamsE --------------------------
	.section	.text._ZN7cutlass13device_kernelINS_4gemm6kernel13GemmUniversalIN4cute5tupleIJiiiiEEENS1_10collective13CollectiveMmaINS1_37MainloopSm90TmaGmmaWarpSpecializedFP8ILi28ENS5_IJNS4_1CILi4EEENSA_ILi1EEESC_EEENS1_32KernelTmaWarpSpecializedPingpongEEENS5_IJNSA_ILi64EEESG_SG_EEENS_12float_e4m3_tENS5_IJlSC_lEEESI_SJ_NS4_8TiledMMAINS4_8MMA_AtomIJNS4_4SM904GMMA30MMA_64x64x32_F32E4M3E4M3_SS_TNILNSN_7ScaleInE1ELSP_1EEEEEENS4_6LayoutINS5_IJSC_SC_SC_EEENS5_IJNSA_ILi0EEESU_SU_EEEEENS5_IJNS4_10UnderscoreESX_SX_EEEEENS4_13SM90_TMA_LOADENS4_14ComposedLayoutINS4_7SwizzleILi2ELi4ELi3EEENS4_18smem_ptr_flag_bitsILi8EEENSS_INS5_IJNSA_ILi8EEESG_EEENS5_IJSG_SC_EEEEEEEvNS4_8identityENS4_23SM90_TMA_LOAD_MULTICASTES1A_vS1B_EENS_8epilogue10collective6detail29Sm90TmaWarpSpecializedAdapterINS1F_15DefaultEpilogueISI_SJ_SJ_NS1E_6thread17LinearCombinationISI_Li1EffLNS1J_9ScaleType4KindE0ELNS_15FloatRoundStyleE2ESI_EENS1_15EpilogueDefaultEEEEEvvEEEEvNT_6ParamsE,"ax",@progbits
	.align	128
.text._ZN7cutlass13device_kernelINS_4gemm6kernel13GemmUniversalIN4cute5tupleIJiiiiEEENS1_10collective13CollectiveMmaINS1_37MainloopSm90TmaGmmaWarpSpecializedFP8ILi28ENS5_IJNS4_1CILi4EEENSA_ILi1EEESC_EEENS1_32KernelTmaWarpSpecializedPingpongEEENS5_IJNSA_ILi64EEESG_SG_EEENS_12float_e4m3_tENS5_IJlSC_lEEESI_SJ_NS4_8TiledMMAINS4_8MMA_AtomIJNS4_4SM904GMMA30MMA_64x64x32_F32E4M3E4M3_SS_TNILNSN_7ScaleInE1ELSP_1EEEEEENS4_6LayoutINS5_IJSC_SC_SC_EEENS5_IJNSA_ILi0EEESU_SU_EEEEENS5_IJNS4_10UnderscoreESX_SX_EEEEENS4_13SM90_TMA_LOADENS4_14ComposedLayoutINS4_7SwizzleILi2ELi4ELi3EEENS4_18smem_ptr_flag_bitsILi8EEENSS_INS5_IJNSA_ILi8EEESG_EEENS5_IJSG_SC_EEEEEEEvNS4_8identityENS4_23SM90_TMA_LOAD_MULTICASTES1A_vS1B_EENS_8epilogue10collective6detail29Sm90TmaWarpSpecializedAdapterINS1F_15DefaultEpilogueISI_SJ_SJ_NS1E_6thread17LinearCombinationISI_Li1EffLNS1J_9ScaleType4KindE0ELNS_15FloatRoundStyleE2ESI_EENS1_15EpilogueDefaultEEEEEvvEEEEvNT_6ParamsE:
        .type           _ZN7cutlass13device_kernelINS_4gemm6kernel13GemmUniversalIN4cute5tupleIJiiiiEEENS1_10collective13CollectiveMmaINS1_37MainloopSm90TmaGmmaWarpSpecializedFP8ILi28ENS5_IJNS4_1CILi4EEENSA_ILi1EEESC_EEENS1_32KernelTmaWarpSpecializedPingpongEEENS5_IJNSA_ILi64EEESG_SG_EEENS_12float_e4m3_tENS5_IJlSC_lEEESI_SJ_NS4_8TiledMMAINS4_8MMA_AtomIJNS4_4SM904GMMA30MMA_64x64x32_F32E4M3E4M3_SS_TNILNSN_7ScaleInE1ELSP_1EEEEEENS4_6LayoutINS5_IJSC_SC_SC_EEENS5_IJNSA_ILi0EEESU_SU_EEEEENS5_IJNS4_10UnderscoreESX_SX_EEEEENS4_13SM90_TMA_LOADENS4_14ComposedLayoutINS4_7SwizzleILi2ELi4ELi3EEENS4_18smem_ptr_flag_bitsILi8EEENSS_INS5_IJNSA_ILi8EEESG_EEENS5_IJSG_SC_EEEEEEEvNS4_8identityENS4_23SM90_TMA_LOAD_MULTICASTES1A_vS1B_EENS_8epilogue10collective6detail29Sm90TmaWarpSpecializedAdapterINS1F_15DefaultEpilogueISI_SJ_SJ_NS1E_6thread17LinearCombinationISI_Li1EffLNS1J_9ScaleType4KindE0ELNS_15FloatRoundStyleE2ESI_EENS1_15EpilogueDefaultEEEEEvvEEEEvNT_6ParamsE,@function
        .size           _ZN7cutlass13device_kernelINS_4gemm6kernel13GemmUniversalIN4cute5tupleIJiiiiEEENS1_10collective13CollectiveMmaINS1_37MainloopSm90TmaGmmaWarpSpecializedFP8ILi28ENS5_IJNS4_1CILi4EEENSA_ILi1EEESC_EEENS1_32KernelTmaWarpSpecializedPingpongEEENS5_IJNSA_ILi64EEESG_SG_EEENS_12float_e4m3_tENS5_IJlSC_lEEESI_SJ_NS4_8TiledMMAINS4_8MMA_AtomIJNS4_4SM904GMMA30MMA_64x64x32_F32E4M3E4M3_SS_TNILNSN_7ScaleInE1ELSP_1EEEEEENS4_6LayoutINS5_IJSC_SC_SC_EEENS5_IJNSA_ILi0EEESU_SU_EEEEENS5_IJNS4_10UnderscoreESX_SX_EEEEENS4_13SM90_TMA_LOADENS4_14ComposedLayoutINS4_7SwizzleILi2ELi4ELi3EEENS4_18smem_ptr_flag_bitsILi8EEENSS_INS5_IJNSA_ILi8EEESG_EEENS5_IJSG_SC_EEEEEEEvNS4_8identityENS4_23SM90_TMA_LOAD_MULTICASTES1A_vS1B_EENS_8epilogue10collective6detail29Sm90TmaWarpSpecializedAdapterINS1F_15DefaultEpilogueISI_SJ_SJ_NS1E_6thread17LinearCombinationISI_Li1EffLNS1J_9ScaleType4KindE0ELNS_15FloatRoundStyleE2ESI_EENS1_15EpilogueDefaultEEEEEvvEEEEvNT_6ParamsE,(.L_x_193 - _ZN7cutlass13device_kernelINS_4gemm6kernel13GemmUniversalIN4cute5tupleIJiiiiEEENS1_10collective13CollectiveMmaINS1_37MainloopSm90TmaGmmaWarpSpecializedFP8ILi28ENS5_IJNS4_1CILi4EEENSA_ILi1EEESC_EEENS1_32KernelTmaWarpSpecializedPingpongEEENS5_IJNSA_ILi64EEESG_SG_EEENS_12float_e4m3_tENS5_IJlSC_lEEESI_SJ_NS4_8TiledMMAINS4_8MMA_AtomIJNS4_4SM904GMMA30MMA_64x64x32_F32E4M3E4M3_SS_TNILNSN_7ScaleInE1ELSP_1EEEEEENS4_6LayoutINS5_IJSC_SC_SC_EEENS5_IJNSA_ILi0EEESU_SU_EEEEENS5_IJNS4_10UnderscoreESX_SX_EEEEENS4_13SM90_TMA_LOADENS4_14ComposedLayoutINS4_7SwizzleILi2ELi4ELi3EEENS4_18smem_ptr_flag_bitsILi8EEENSS_INS5_IJNSA_ILi8EEESG_EEENS5_IJSG_SC_EEEEEEEvNS4_8identityENS4_23SM90_TMA_LOAD_MULTICASTES1A_vS1B_EENS_8epilogue10collective6detail29Sm90TmaWarpSpecializedAdapterINS1F_15DefaultEpilogueISI_SJ_SJ_NS1E_6thread17LinearCombinationISI_Li1EffLNS1J_9ScaleType4KindE0ELNS_15FloatRoundStyleE2ESI_EENS1_15EpilogueDefaultEEEEEvvEEEEvNT_6ParamsE)
        .other          _ZN7cutlass13device_kernelINS_4gemm6kernel13GemmUniversalIN4cute5tupleIJiiiiEEENS1_10collective13CollectiveMmaINS1_37MainloopSm90TmaGmmaWarpSpecializedFP8ILi28ENS5_IJNS4_1CILi4EEENSA_ILi1EEESC_EEENS1_32KernelTmaWarpSpecializedPingpongEEENS5_IJNSA_ILi64EEESG_SG_EEENS_12float_e4m3_tENS5_IJlSC_lEEESI_SJ_NS4_8TiledMMAINS4_8MMA_AtomIJNS4_4SM904GMMA30MMA_64x64x32_F32E4M3E4M3_SS_TNILNSN_7ScaleInE1ELSP_1EEEEEENS4_6LayoutINS5_IJSC_SC_SC_EEENS5_IJNSA_ILi0EEESU_SU_EEEEENS5_IJNS4_10UnderscoreESX_SX_EEEEENS4_13SM90_TMA_LOADENS4_14ComposedLayoutINS4_7SwizzleILi2ELi4ELi3EEENS4_18smem_ptr_flag_bitsILi8EEENSS_INS5_IJNSA_ILi8EEESG_EEENS5_IJSG_SC_EEEEEEEvNS4_8identityENS4_23SM90_TMA_LOAD_MULTICASTES1A_vS1B_EENS_8epilogue10collective6detail29Sm90TmaWarpSpecializedAdapterINS1F_15DefaultEpilogueISI_SJ_SJ_NS1E_6thread17LinearCombinationISI_Li1EffLNS1J_9ScaleType4KindE0ELNS_15FloatRoundStyleE2ESI_EENS1_15EpilogueDefaultEEEEEvvEEEEvNT_6ParamsE,@"STO_CUDA_ENTRY STV_DEFAULT"
_ZN7cutlass13device_kernelINS_4gemm6kernel13GemmUniversalIN4cute5tupleIJiiiiEEENS1_10collective13CollectiveMmaINS1_37MainloopSm90TmaGmmaWarpSpecializedFP8ILi28ENS5_IJNS4_1CILi4EEENSA_ILi1EEESC_EEENS1_32KernelTmaWarpSpecializedPingpongEEENS5_IJNSA_ILi64EEESG_SG_EEENS_12float_e4m3_tENS5_IJlSC_lEEESI_SJ_NS4_8TiledMMAINS4_8MMA_AtomIJNS4_4SM904GMMA30MMA_64x64x32_F32E4M3E4M3_SS_TNILNSN_7ScaleInE1ELSP_1EEEEEENS4_6LayoutINS5_IJSC_SC_SC_EEENS5_IJNSA_ILi0EEESU_SU_EEEEENS5_IJNS4_10UnderscoreESX_SX_EEEEENS4_13SM90_TMA_LOADENS4_14ComposedLayoutINS4_7SwizzleILi2ELi4ELi3EEENS4_18smem_ptr_flag_bitsILi8EEENSS_INS5_IJNSA_ILi8EEESG_EEENS5_IJSG_SC_EEEEEEEvNS4_8identityENS4_23SM90_TMA_LOAD_MULTICASTES1A_vS1B_EENS_8epilogue10collective6detail29Sm90TmaWarpSpecializedAdapterINS1F_15DefaultEpilogueISI_SJ_SJ_NS1E_6thread17LinearCombinationISI_Li1EffLNS1J_9ScaleType4KindE0ELNS_15FloatRoundStyleE2ESI_EENS1_15EpilogueDefaultEEEEEvvEEEEvNT_6ParamsE:
[----:B------:R-:W-:Y:S01]  /*0000*/  LDC R1, c[0x0][0x28] ;  /* 0x00000a00ff017b82 */ /* 0x000fe20000000800 */
[----:B------:R-:W0:Y:S01]  /*0010*/  S2R R11, SR_TID.X ;  /* 0x00000000000b7919 */ /* 0x000e220000002100 */
[----:B------:R-:W-:Y:S01]  /*0020*/  ELECT P0, URZ, PT ;  /* 0x00000000003f782f */ /* 0x000fe20003800000 */
[----:B------:R-:W-:Y:S01]  /*0030*/  BSSY B0, `(.L_x_0) ;  /* 0x000000f000007945 */ /* 0x000fe20003800000 */
[--C-:B0-----:R-:W-:Y:S02]  /*0040*/  SHF.R.U32.HI R0, RZ, 0x5, R11.reuse ;  /* 0x00000005ff007819 */ /* 0x101fe4000001160b */
[----:B------:R-:W-:-:S03]  /*0050*/  SHF.R.U32.HI R3, RZ, 0x7, R11 ;  /* 0x00000007ff037819 */ /* 0x000fc6000001160b */
[----:B------:R-:W0:Y:S04]  /*0060*/  SHFL.IDX PT, R2, R0, RZ, 0x1f ;  /* 0x00001fff00027589 */ /* 0x000e2800000e0000 */
[----:B------:R1:W2:Y:S01]  /*0070*/  SHFL.IDX PT, R5, R3, RZ, 0x1f ;  /* 0x00001fff03057589 */ /* 0x0002a200000e0000 */
[----:B0-----:R-:W-:-:S13]  /*0080*/  ISETP.NE.OR P0, PT, R2, RZ, !P0 ;  /* 0x000000ff0200720c */ /* 0x001fda0004705670 */
[----:B-12---:R-:W-:Y:S05]  /*0090*/  @P0 BRA `(.L_x_1) ;  /* 0x0000000000200947 */ /* 0x006fea0003800000 */
[----:B------:R-:W-:Y:S02]  /*00a0*/  ULDC.64 UR4, c[0x0][0x198] ;  /* 0x0000660000047ab9 */ /* 0x000fe40000000a00 */
[----:B------:R-:W-:Y:S02]  /*00b0*/  UIADD3 UR6, UP0, UR4, 0xf0, URZ ;  /* 0x000000f004067890 */ /* 0x000fe4000ff1e03f */
[----:B------:R-:W-:Y:S02]  /*00c0*/  UIADD3 UR4, UP1, UR4, 0x1f0, URZ ;  /* 0x000001f004047890 */ /* 0x000fe4000ff3e03f */
[----:B------:R-:W-:Y:S02]  /*00d0*/  UIADD3.X UR7, URZ, UR5, URZ, UP0, !UPT ;  /* 0x000000053f077290 */ /* 0x000fe400087fe43f */
[----:B------:R-:W-:-:S07]  /*00e0*/  UIADD3.X UR5, URZ, UR5, URZ, UP1, !UPT ;  /* 0x000000053f057290 */ /* 0x000fce0008ffe43f */
[----:B------:R0:W-:Y:S02]  /*00f0*/  UTMACCTL.PF [UR6] ;  /* 0x00000000060079b9 */ /* 0x0001e40008040000 */
[----:B------:R0:W-:Y:S02]  /*0100*/  UTMACCTL.PF [UR4] ;  /* 0x00000000040079b9 */ /* 0x0001e40008040000 */
[----:B0-----:R-:W-:Y:S01]  /*0110*/  NOP ;  /* 0x0000000000007918 */ /* 0x001fe20000000000 */
.L_x_1:
[----:B------:R-:W-:Y:S05]  /*0120*/  BSYNC B0 ;  /* 0x0000000000007941 */ /* 0x000fea0003800000 */
.L_x_0:
[----:B------:R-:W0:Y:S02]  /*0130*/  SHFL.IDX PT, R6, R0, RZ, 0x1f ;  /* 0x00001fff00067589 */ /* 0x000e2400000e0000 */
[----:B0-----:R-:W-:-:S13]  /*0140*/  ISETP.NE.AND P0, PT, R6, RZ, PT ;  /* 0x000000ff0600720c */ /* 0x001fda0003f05270 */
[----:B------:R-:W-:Y:S05]  /*0150*/  @P0 BRA `(.L_x_2) ;  /* 0x0000000400240947 */ /* 0x000fea0003800000 */
[----:B------:R-:W-:Y:S01]  /*0160*/  ELECT P0, URZ, PT ;  /* 0x00000000003f782f */ /* 0x000fe20003800000 */
[----:B------:R-:W-:-:S12]  /*0170*/  BSSY B0, `(.L_x_2) ;  /* 0x0000047000007945 */ /* 0x000fd80003800000 */
[----:B------:R-:W-:Y:S05]  /*0180*/  @!P0 BRA `(.L_x_3) ;  /* 0x0000000400148947 */ /* 0x000fea0003800000 */
[----:B------:R-:W0:Y:S01]  /*0190*/  S2UR UR8, SR_CgaCtaId ;  /* 0x00000000000879c3 */ /* 0x000e220000008800 */
[----:B------:R-:W-:Y:S01]  /*01a0*/  UMOV UR4, 0x400 ;  /* 0x0000040000047882 */ /* 0x000fe20000000000 */
[----:B------:R-:W-:Y:S01]  /*01b0*/  UMOV UR5, 0x1 ;  /* 0x0000000100057882 */ /* 0x000fe20000000000 */
[----:B------:R-:W-:Y:S02]  /*01c0*/  UMOV UR6, 0x4 ;  /* 0x0000000400067882 */ /* 0x000fe40000000000 */
[----:B------:R-:W-:-:S04]  /*01d0*/  UIADD3 UR6, -UR6, 0x100000, URZ ;  /* 0x0010000006067890 */ /* 0x000fc8000fffe13f */
[----:B------:R-:W-:Y:S02]  /*01e0*/  USHF.L.U32 UR7, UR6, 0xb, URZ ;  /* 0x0000000b06077899 */ /* 0x000fe4000800063f */
[----:B------:R-:W-:Y:S02]  /*01f0*/  USHF.L.U32 UR6, UR6, 0x1, URZ ;  /* 0x0000000106067899 */ /* 0x000fe4000800063f */
[----:B0-----:R-:W-:Y:S02]  /*0200*/  ULEA UR8, UR8, UR4, 0x18 ;  /* 0x0000000408087291 */ /* 0x001fe4000f8ec03f */
[----:B------:R-:W-:-:S04]  /*0210*/  UIADD3 UR4, -UR5, 0x100000, URZ ;  /* 0x0010000005047890 */ /* 0x000fc8000fffe13f */
[----:B------:R-:W-:Y:S02]  /*0220*/  USHF.L.U32 UR5, UR4, 0xb, URZ ;  /* 0x0000000b04057899 */ /* 0x000fe4000800063f */
[----:B------:R-:W-:Y:S01]  /*0230*/  USHF.L.U32 UR4, UR4, 0x1, URZ ;  /* 0x0000000104047899 */ /* 0x000fe2000800063f */
[----:B------:R-:W0:Y:S11]  /*0240*/  FENCE.VIEW.ASYNC.S ;  /* 0x00000000000073c6 */ /* 0x000e360000000000 */
[----:B0-----:R0:W1:Y:S01]  /*0250*/  SYNCS.EXCH.64 URZ, [UR8], UR4 ;  /* 0x00000004083f75b2 */ /* 0x0010620008000100 */
[----:B------:R0:W2:Y:S01]  /*0260*/  SYNCS.EXCH.64 URZ, [UR8+0xe0], UR6 ;  /* 0x0000e006083f75b2 */ /* 0x0000a20008000100 */
[----:B------:R0:W3:Y:S01]  /*0270*/  SYNCS.EXCH.64 URZ, [UR8+0x8], UR4 ;  /* 0x00000804083f75b2 */ /* 0x0000e20008000100 */
[----:B------:R0:W4:Y:S01]  /*0280*/  SYNCS.EXCH.64 URZ, [UR8+0xe8], UR6 ;  /* 0x0000e806083f75b2 */ /* 0x0001220008000100 */
[----:B------:R0:W0:Y:S01]  /*0290*/  SYNCS.EXCH.64 URZ, [UR8+0x10], UR4 ;  /* 0x00001004083f75b2 */ /* 0x0000220008000100 */
        /* <DEDUP_REMOVED lines=51> */
[----:B-1234-:R-:W-:Y:S01]  /*05d0*/  NOP ;  /* 0x0000000000007918 */ /* 0x01efe20000000000 */
.L_x_3:
[----:B0-----:R-:W-:Y:S05]  /*05e0*/  BSYNC B0 ;  /* 0x0000000000007941 */ /* 0x001fea0003800000 */
.L_x_2:
[----:B------:R-:W-:Y:S01]  /*05f0*/  SHF.R.S32.HI R4, RZ, 0x1f, R11 ;  /* 0x0000001fff047819 */ /* 0x000fe2000001140b */
[----:B------:R-:W0:Y:S01]  /*0600*/  SHFL.IDX PT, R7, R0, RZ, 0x1f ;  /* 0x00001fff00077589 */ /* 0x000e2200000e0000 */
[----:B------:R-:W1:Y:S01]  /*0610*/  S2UR UR12, SR_CTAID.X ;  /* 0x00000000000c79c3 */ /* 0x000e620000002500 */
[----:B------:R-:W-:Y:S02]  /*0620*/  ELECT P0, URZ, PT ;  /* 0x00000000003f782f */ /* 0x000fe40003800000 */
[----:B------:R-:W-:Y:S01]  /*0630*/  LEA.HI R4, R4, R11, RZ, 0x7 ;  /* 0x0000000b04047211 */ /* 0x000fe200078f38ff */
[----:B------:R-:W2:Y:S01]  /*0640*/  SHFL.IDX PT, R8, R0, RZ, 0x1f ;  /* 0x00001fff00087589 */ /* 0x000ea200000e0000 */
[----:B------:R-:W-:Y:S01]  /*0650*/  SHF.R.S32.HI R9, RZ, 0x1f, R6 ;  /* 0x0000001fff097819 */ /* 0x000fe20000011406 */
[----:B------:R-:W-:Y:S01]  /*0660*/  ULDC UR4, c[0x0][0x150] ;  /* 0x0000540000047ab9 */ /* 0x000fe20000000800 */
[----:B------:R-:W-:Y:S01]  /*0670*/  LOP3.LUT R4, R4, 0xffffff80, RZ, 0xc0, !PT ;  /* 0xffffff8004047812 */ /* 0x000fe200078ec0ff */
[----:B------:R-:W3:Y:S01]  /*0680*/  S2R R16, SR_CTAID.Y ;  /* 0x0000000000107919 */ /* 0x000ee20000002600 */
[----:B------:R-:W-:Y:S01]  /*0690*/  LEA.HI R9, R9, R6, RZ, 0x2 ;  /* 0x0000000609097211 */ /* 0x000fe200078f10ff */
[----:B------:R-:W4:Y:S01]  /*06a0*/  LDC R12, c[0x0][0x144] ;  /* 0x00005100ff0c7b82 */ /* 0x000f220000000800 */
[----:B------:R-:W-:Y:S01]  /*06b0*/  ELECT P1, URZ, PT ;  /* 0x00000000003f782f */ /* 0x000fe20003820000 */
[----:B------:R-:W-:Y:S01]  /*06c0*/  IMAD.IADD R10, R11, 0x1, -R4 ;  /* 0x000000010b0a7824 */ /* 0x000fe200078e0a04 */
[----:B------:R5:W4:Y:S01]  /*06d0*/  SHFL.IDX PT, R14, R3, RZ, 0x1f ;  /* 0x00001fff030e7589 */ /* 0x000b2200000e0000 */
[----:B------:R-:W-:Y:S01]  /*06e0*/  LOP3.LUT R9, R9, 0x3ffffffc, RZ, 0xc0, !PT ;  /* 0x3ffffffc09097812 */ /* 0x000fe200078ec0ff */
[----:B------:R-:W-:Y:S01]  /*06f0*/  ULDC UR5, c[0x0][0x154] ;  /* 0x0000550000057ab9 */ /* 0x000fe20000000800 */
[----:B------:R-:W-:Y:S01]  /*0700*/  UMOV UR11, 0x80 ;  /* 0x00000080000b7882 */ /* 0x000fe20000000000 */
[----:B------:R-:W-:Y:S01]  /*0710*/  SHF.R.S32.HI R19, RZ, 0x1f, R10 ;  /* 0x0000001fff137819 */ /* 0x000fe2000001140a */
[----:B------:R-:W3:Y:S01]  /*0720*/  LDC R13, c[0x0][0x140] ;  /* 0x00005000ff0d7b82 */ /* 0x000ee20000000800 */
[----:B------:R-:W-:Y:S01]  /*0730*/  IMAD.IADD R9, R6, 0x1, -R9 ;  /* 0x0000000106097824 */ /* 0x000fe200078e0a09 */
[----:B------:R-:W-:Y:S01]  /*0740*/  NOP ;  /* 0x0000000000007918 */ /* 0x000fe20000000000 */
[----:B------:R-:W-:Y:S01]  /*0750*/  LEA.HI R4, R19, R10, RZ, 0x3 ;  /* 0x0000000a13047211 */ /* 0x000fe200078f18ff */
[----:B------:R-:W-:Y:S01]  /*0760*/  NOP ;  /* 0x0000000000007918 */ /* 0x000fe20000000000 */
[----:B-----5:R-:W-:Y:S01]  /*0770*/  SHF.R.S32.HI R3, RZ, 0x1f, R2 ;  /* 0x0000001fff037819 */ /* 0x020fe20000011402 */
[----:B------:R-:W-:Y:S01]  /*0780*/  VIADD R40, R5, 0xffffffff ;  /* 0xffffffff05287836 */ /* 0x000fe20000000000 */
[----:B0-----:R-:W-:Y:S01]  /*0790*/  ISETP.NE.OR P0, PT, R7, RZ, !P0 ;  /* 0x000000ff0700720c */ /* 0x001fe20004705670 */
[----:B------:R-:W0:Y:S01]  /*07a0*/  LDC R25, c[0x0][0x148] ;  /* 0x00005200ff197b82 */ /* 0x000e220000000800 */
[----:B------:R-:W-:-:S02]  /*07b0*/  SHF.R.S32.HI R7, RZ, 0x3, R4 ;  /* 0x00000003ff077819 */ /* 0x000fc40000011404 */
[----:B-1----:R-:W-:Y:S02]  /*07c0*/  I2FP.F32.U32 R0, UR12 ;  /* 0x0000000c00007c45 */ /* 0x002fe40008201000 */
[----:B------:R-:W-:Y:S02]  /*07d0*/  SHF.R.S32.HI R4, RZ, 0x1f, R4 ;  /* 0x0000001fff047819 */ /* 0x000fe40000011404 */
[----:B------:R-:W-:Y:S01]  /*07e0*/  LEA.HI R3, R3, R2, RZ, 0x2 ;  /* 0x0000000203037211 */ /* 0x000fe200078f10ff */
[----:B------:R-:W-:Y:S01]  /*07f0*/  FMUL R0, R0, UR4 ;  /* 0x0000000400007c20 */ /* 0x000fe20008400000 */
[----:B------:R-:W-:Y:S01]  /*0800*/  LEA.HI R4, R4, R7, RZ, 0x2 ;  /* 0x0000000704047211 */ /* 0x000fe200078f10ff */
[----:B------:R-:W-:Y:S01]  /*0810*/  UMOV UR4, 0x20 ;  /* 0x0000002000047882 */ /* 0x000fe20000000000 */
[----:B--2---:R-:W-:Y:S01]  /*0820*/  ISETP.NE.OR P1, PT, R8, RZ, !P1 ;  /* 0x000000ff0800720c */ /* 0x004fe20004f25670 */
[----:B------:R-:W-:Y:S01]  /*0830*/  VOTEU.ALL UP2, P0 ;  /* 0x00000000003f7886 */ /* 0x000fe20000040000 */
[----:B------:R-:W-:Y:S01]  /*0840*/  LOP3.LUT R4, R4, 0xfffffffc, RZ, 0xc0, !PT ;  /* 0xfffffffc04047812 */ /* 0x000fe200078ec0ff */
[----:B------:R-:W1:Y:S01]  /*0850*/  F2I.U32.TRUNC.NTZ R0, R0 ;  /* 0x0000000000007305 */ /* 0x000e62000020f000 */
[----:B------:R-:W-:Y:S01]  /*0860*/  LOP3.LUT R3, R3, 0xfffffffc, RZ, 0xc0, !PT ;  /* 0xfffffffc03037812 */ /* 0x000fe200078ec0ff */
[----:B------:R-:W-:Y:S01]  /*0870*/  VOTEU.ALL UP0, P0 ;  /* 0x00000000003f7886 */ /* 0x000fe20000000000 */
[----:B------:R-:W2:Y:S01]  /*0880*/  @!UP2 S2UR UR7, SR_CgaCtaId ;  /* 0x000000000007a9c3 */ /* 0x000ea20000008800 */
[----:B------:R-:W-:Y:S01]  /*0890*/  IMAD.IADD R4, R7, 0x1, -R4 ;  /* 0x0000000107047824 */ /* 0x000fe200078e0a04 */
[----:B------:R-:W-:Y:S01]  /*08a0*/  @!UP2 UMOV UR6, 0x400 ;  /* 0x000004000006a882 */ /* 0x000fe20000000000 */
[----:B------:R-:W-:Y:S01]  /*08b0*/  IMAD.IADD R18, R2, 0x1, -R3 ;  /* 0x0000000102127824 */ /* 0x000fe200078e0a03 */
[----:B---3--:R-:W-:Y:S01]  /*08c0*/  ISETP.EQ.U32.AND P2, PT, R13, 0x1, PT ;  /* 0x000000010d00780c */ /* 0x008fe20003f42070 */
[----:B------:R-:W-:Y:S01]  /*08d0*/  IMAD R4, R9, 0x4, R4 ;  /* 0x0000000409047824 */ /* 0x000fe200078e0204 */
[----:B------:R-:W-:Y:S01]  /*08e0*/  VOTEU.ALL UP1, P0 ;  /* 0x00000000003f7886 */ /* 0x000fe20000020000 */
[----:B------:R-:W-:Y:S01]  /*08f0*/  VOTEU.ALL UP3, P1 ;  /* 0x00000000003f7886 */ /* 0x000fe20000860000 */
[----:B------:R-:W-:Y:S01]  /*0900*/  VOTEU.ALL UP4, P1 ;  /* 0x00000000003f7886 */ /* 0x000fe20000880000 */
[----:B------:R-:W-:Y:S01]  /*0910*/  VOTEU.ALL UP5, P1 ;  /* 0x00000000003f7886 */ /* 0x000fe200008a0000 */
[----:B------:R-:W-:Y:S01]  /*0920*/  SHF.R.S32.HI R3, RZ, 0x1f, R4 ;  /* 0x0000001fff037819 */ /* 0x000fe20000011404 */
[----:B------:R-:W-:Y:S01]  /*0930*/  IMAD.MOV.U32 R13, RZ, RZ, 0x1 ;  /* 0x00000001ff0d7424 */ /* 0x000fe200078e00ff */
[----:B------:R-:W3:Y:S01]  /*0940*/  @!UP3 S2UR UR10, SR_CgaCtaId ;  /* 0x00000000000ab9c3 */ /* 0x000ee20000008800 */
[----:B-1----:R-:W-:Y:S01]  /*0950*/  IMAD.MOV R7, RZ, RZ, -R0 ;  /* 0x000000ffff077224 */ /* 0x002fe200078e0a00 */
[----:B------:R-:W-:Y:S01]  /*0960*/  LEA.HI R3, R3, R4, RZ, 0x2 ;  /* 0x0000000403037211 */ /* 0x000fe200078f10ff */
[----:B------:R-:W-:Y:S01]  /*0970*/  @!UP3 UMOV UR9, 0x400 ;  /* 0x000004000009b882 */ /* 0x000fe20000000000 */
[----:B------:R-:W-:Y:S01]  /*0980*/  I2FP.F32.U32 R0, R16 ;  /* 0x0000001000007245 */ /* 0x000fe20000201000 */
[----:B----4-:R-:W-:Y:S01]  /*0990*/  IMAD R24, R12, R7, UR12 ;  /* 0x0000000c0c187e24 */ /* 0x010fe2000f8e0207 */
[----:B------:R-:W-:Y:S01]  /*09a0*/  LOP3.LUT R7, R3, 0xfffffffc, RZ, 0xc0, !PT ;  /* 0xfffffffc03077812 */ /* 0x000fe200078ec0ff */
[----:B------:R-:W-:Y:S01]  /*09b0*/  IMAD.SHL.U32 R3, R4, 0x4, RZ ;  /* 0x0000000404037824 */ /* 0x000fe200078e00ff */
[----:B------:R-:W-:Y:S01]  /*09c0*/  LOP3.LUT P0, RZ, R10, 0x7, RZ, 0xc0, !PT ;  /* 0x000000070aff7812 */ /* 0x000fe2000780c0ff */
[----:B------:R-:W-:Y:S01]  /*09d0*/  FMUL R0, R0, UR5 ;  /* 0x0000000500007c20 */ /* 0x000fe20008400000 */
[----:B------:R-:W-:-:S04]  /*09e0*/  @!UP2 UIADD3 UR4, -UR4, 0x100000, URZ ;  /* 0x001000000404a890 */ /* 0x000fc8000fffe13f */
[----:B------:R-:W-:Y:S02]  /*09f0*/  @!UP2 USHF.L.U32 UR5, UR4, 0xb, URZ ;  /* 0x0000000b0405a899 */ /* 0x000fe4000800063f */
[----:B------:R-:W-:Y:S01]  /*0a00*/  @!UP2 USHF.L.U32 UR4, UR4, 0x1, URZ ;  /* 0x000000010404a899 */ /* 0x000fe2000800063f */
[C---:B------:R-:W-:Y:S01]  /*0a10*/  IMAD.IADD R7, R4.reuse, 0x1, -R7 ;  /* 0x0000000104077824 */ /* 0x040fe200078e0a07 */
[----:B------:R-:W-:Y:S01]  /*0a20*/  LOP3.LUT R12, R4, 0xc, R3, 0x78, !PT ;  /* 0x0000000c040c7812 */ /* 0x000fe200078e7803 */
[----:B--2---:R-:W-:Y:S01]  /*0a30*/  @!UP2 ULEA UR8, UR7, UR6, 0x18 ;  /* 0x000000060708a291 */ /* 0x004fe2000f8ec03f */
[----:B------:R-:W-:Y:S01]  /*0a40*/  ISETP.GE.U32.AND P6, PT, R40, 0x2, PT ;  /* 0x000000022800780c */ /* 0x000fe20003fc6070 */
[----:B------:R-:W1:Y:S01]  /*0a50*/  F2I.U32.TRUNC.NTZ R0, R0 ;  /* 0x0000000000007305 */ /* 0x000e62000020f000 */
[----:B------:R-:W-:Y:S01]  /*0a60*/  ISETP.NE.AND P4, PT, R7, R24, PT ;  /* 0x000000180700720c */ /* 0x000fe20003f85270 */
[----:B------:R-:W-:-:S04]  /*0a70*/  @!UP3 UIADD3 UR6, -UR11, 0x100000, URZ ;  /* 0x001000000b06b890 */ /* 0x000fc8000fffe13f */
[----:B------:R-:W-:Y:S02]  /*0a80*/  @!UP3 USHF.L.U32 UR7, UR6, 0xb, URZ ;  /* 0x0000000b0607b899 */ /* 0x000fe4000800063f */
[----:B------:R-:W-:Y:S01]  /*0a90*/  @!UP3 USHF.L.U32 UR6, UR6, 0x1, URZ ;  /* 0x000000010606b899 */ /* 0x000fe2000800063f */
[----:B------:R-:W-:Y:S01]  /*0aa0*/  ISETP.LT.U32.AND P0, PT, R12, 0x4, !P0 ;  /* 0x000000040c00780c */ /* 0x000fe20004701070 */
[----:B------:R-:W-:Y:S01]  /*0ab0*/  VOTEU.ALL UP2, P1 ;  /* 0x00000000003f7886 */ /* 0x000fe20000840000 */
[----:B------:R-:W-:Y:S02]  /*0ac0*/  R2UR UR15, R14 ;  /* 0x000000000e0f72ca */ /* 0x000fe400000e0000 */
[----:B------:R-:W-:Y:S01]  /*0ad0*/  ISETP.NE.AND P3, PT, R5, RZ, PT ;  /* 0x000000ff0500720c */ /* 0x000fe20003f65270 */
[----:B---3--:R-:W-:Y:S01]  /*0ae0*/  @!UP3 ULEA UR9, UR10, UR9, 0x18 ;  /* 0x000000090a09b291 */ /* 0x008fe2000f8ec03f */
[----:B------:R-:W2:Y:S02]  /*0af0*/  FENCE.VIEW.ASYNC.S ;  /* 0x00000000000073c6 */ /* 0x000ea40000000000 */
[----:B--2---:R2:W3:Y:S01]  /*0b00*/  @!UP0 SYNCS.EXCH.64 URZ, [UR8+0x1f0], UR4 ;  /* 0x0001f004083f85b2 */ /* 0x0044e20008000100 */
[----:B------:R-:W-:Y:S01]  /*0b10*/  VOTEU.ALL UP3, P1 ;  /* 0x00000000003f7886 */ /* 0x000fe20000860000 */
[----:B------:R-:W-:-:S02]  /*0b20*/  ISETP.NE.AND P1, PT, R18, 0x3, PT ;  /* 0x000000031200780c */ /* 0x000fc40003f25270 */
[----:B------:R-:W-:Y:S01]  /*0b30*/  @P4 SHF.R.S32.HI R3, RZ, 0x1f, R12 ;  /* 0x0000001fff034819 */ /* 0x000fe2000001140c */
[----:B-1----:R-:W-:Y:S01]  /*0b40*/  IMAD.MOV R26, RZ, RZ, -R0 ;  /* 0x000000ffff1a7224 */ /* 0x002fe200078e0a00 */
[----:B------:R-:W-:Y:S02]  /*0b50*/  ISETP.EQ.OR P1, PT, R18, RZ, !P1 ;  /* 0x000000ff1200720c */ /* 0x000fe40004f22670 */
[----:B------:R-:W-:Y:S01]  /*0b60*/  @P4 LEA.HI R3, R3, R12, RZ, 0x2 ;  /* 0x0000000c03034211 */ /* 0x000fe200078f10ff */
[----:B0-----:R-:W-:Y:S01]  /*0b70*/  IMAD R0, R25, R26, R16 ;  /* 0x0000001a19007224 */ /* 0x001fe200078e0210 */
[----:B------:R-:W-:Y:S02]  /*0b80*/  ISETP.EQ.AND P1, PT, R5, RZ, P1 ;  /* 0x000000ff0500720c */ /* 0x000fe40000f22270 */
[----:B------:R-:W-:Y:S02]  /*0b90*/  @P4 SHF.R.S32.HI R3, RZ, 0x2, R3 ;  /* 0x00000002ff034819 */ /* 0x000fe40000011403 */
[----:B------:R-:W-:Y:S01]  /*0ba0*/  SEL R7, RZ, 0x1, !P1 ;  /* 0x00000001ff077807 */ /* 0x000fe20004800000 */
[----:B------:R2:W0:Y:S01]  /*0bb0*/  @!UP1 SYNCS.EXCH.64 URZ, [UR8+0x1f8], UR4 ;  /* 0x0001f804083f95b2 */ /* 0x0004220008000100 */
[----:B------:R-:W-:Y:S01]  /*0bc0*/  @P4 ISETP.NE.AND P5, PT, R3, R0, PT ;  /* 0x000000000300420c */ /* 0x000fe20003fa5270 */
[----:B------:R-:W-:Y:S01]  /*0bd0*/  NOP ;  /* 0x0000000000007918 */ /* 0x000fe20000000000 */
[----:B------:R-:W-:-:S02]  /*0be0*/  SEL R0, RZ, 0x1, !P0 ;  /* 0x00000001ff007807 */ /* 0x000fc40004000000 */
[----:B------:R-:W-:Y:S02]  /*0bf0*/  @P4 SEL R13, RZ, 0x1, P5 ;  /* 0x00000001ff0d4807 */ /* 0x000fe40002800000 */
[----:B------:R-:W-:Y:S02]  /*0c00*/  SEL R7, R7, 0x2, P6 ;  /* 0x0000000207077807 */ /* 0x000fe40003000000 */
[----:B------:R-:W-:Y:S01]  /*0c10*/  LOP3.LUT R13, R13, R0, RZ, 0xc0, !PT ;  /* 0x000000000d0d7212 */ /* 0x000fe200078ec0ff */
[----:B------:R2:W1:Y:S01]  /*0c20*/  @!UP2 SYNCS.EXCH.64 URZ, [UR9+0x1d0], UR6 ;  /* 0x0001d006093fa5b2 */ /* 0x0004620008000100 */
[----:B------:R2:W4:Y:S01]  /*0c30*/  @!UP3 SYNCS.EXCH.64 URZ, [UR9+0x1d8], UR6 ;  /* 0x0001d806093fb5b2 */ /* 0x0005220008000100 */
[----:B------:R2:W0:Y:S01]  /*0c40*/  @!UP4 SYNCS.EXCH.64 URZ, [UR9+0x1e0], UR6 ;  /* 0x0001e006093fc5b2 */ /* 0x0004220008000100 */
[----:B------:R2:W0:Y:S01]  /*0c50*/  @!UP5 SYNCS.EXCH.64 URZ, [UR9+0x1e8], UR6 ;  /* 0x0001e806093fd5b2 */ /* 0x0004220008000100 */
[----:B------:R-:W-:Y:S01]  /*0c60*/  NOP ;  /* 0x0000000000007918 */ /* 0x000fe20000000000 */
[----:B--23--:R-:W-:Y:S05]  /*0c70*/  @!P2 BRA `(.L_x_4) ;  /* 0x000000000008a947 */ /* 0x00cfea0003800000 */
[----:B01--4-:R-:W-:Y:S01]  /*0c80*/  UCGABAR_ARV ;  /* 0x00000000000079c7 */ /* 0x013fe20008000000 */
[----:B------:R-:W-:Y:S05]  /*0c90*/  BRA `(.L_x_5) ;  /* 0x0000000000047947 */ /* 0x000fea0003800000 */
.L_x_4:
[----:B01--4-:R-:W-:Y:S01]  /*0ca0*/  NOP ;  /* 0x0000000000007918 */ /* 0x013fe20000000000 */
.L_x_5:
[----:B------:R-:W-:Y:S01]  /*0cb0*/  ULDC.64 UR4, c[0x0][0x598] ;  /* 0x0001660000047ab9 */ /* 0x000fe20000000a00 */
[----:B------:R-:W-:Y:S01]  /*0cc0*/  ULDC.64 UR20, c[0x0][0x208] ;  /* 0x0000820000147ab9 */ /* 0x000fe20000000a00 */
[----:B------:R-:W-:-:S04]  /*0cd0*/  ISETP.NE.U32.AND P0, PT, RZ, UR4, PT ;  /* 0x00000004ff007c0c */ /* 0x000fc8000bf05070 */
[----:B------:R-:W-:-:S13]  /*0ce0*/  ISETP.NE.AND.EX P0, PT, RZ, UR5, PT, P0 ;  /* 0x00000005ff007c0c */ /* 0x000fda000bf05300 */
[----:B------:R-:W-:Y:S05]  /*0cf0*/  @!P0 BRA `(.L_x_6) ;  /* 0x00000000001c8947 */ /* 0x000fea0003800000 */
[----:B------:R-:W0:Y:S02]  /*0d00*/  LDC.64 R2, c[0x0][0x598] ;  /* 0x00016600ff027b82 */ /* 0x000e240000000a00 */
[----:B0-----:R-:W2:Y:S02]  /*0d10*/  LDG.E.64 R2, desc[UR20][R2.64] ;  /* 0x0000001402027981 */ /* 0x001ea4000c1e1b00 */
[----:B--2---:R-:W-:-:S04]  /*0d20*/  ISETP.NE.U32.AND P0, PT, R2, RZ, PT ;  /* 0x000000ff0200720c */ /* 0x004fc80003f05070 */
[----:B------:R-:W-:-:S13]  /*0d30*/  ISETP.NE.AND.EX P0, PT, R3, RZ, PT, P0 ;  /* 0x000000ff0300720c */ /* 0x000fda0003f05300 */
[----:B------:R-:W-:Y:S05]  /*0d40*/  @!P0 BRA `(.L_x_6) ;  /* 0x0000000000088947 */ /* 0x000fea0003800000 */
[----:B------:R0:W5:Y:S01]  /*0d50*/  LD.E R14, desc[UR20][R2.64] ;  /* 0x00000014020e7980 */ /* 0x000162000c101900 */
[----:B------:R-:W-:Y:S05]  /*0d60*/  BRA `(.L_x_7) ;  /* 0x0000000000207947 */ /* 0x000fea0003800000 */
.L_x_6:
[----:B------:R-:W-:Y:S02]  /*0d70*/  ULDC.64 UR4, c[0x0][0x588] ;  /* 0x0001620000047ab9 */ /* 0x000fe40000000a00 */
[----:B------:R-:W-:-:S04]  /*0d80*/  ISETP.NE.U32.AND P0, PT, RZ, UR4, PT ;  /* 0x00000004ff007c0c */ /* 0x000fc8000bf05070 */
[----:B------:R-:W-:-:S13]  /*0d90*/  ISETP.NE.AND.EX P0, PT, RZ, UR5, PT, P0 ;  /* 0x00000005ff007c0c */ /* 0x000fda000bf05300 */
[----:B------:R-:W-:Y:S05]  /*0da0*/  @!P0 BRA `(.L_x_8) ;  /* 0x00000000000c8947 */ /* 0x000fea0003800000 */
[----:B------:R-:W0:Y:S02]  /*0db0*/  LDC.64 R14, c[0x0][0x588] ;  /* 0x00016200ff0e7b82 */ /* 0x000e240000000a00 */
[----:B0-----:R1:W5:Y:S01]  /*0dc0*/  LDG.E R14, desc[UR20][R14.64] ;  /* 0x000000140e0e7981 */ /* 0x001362000c1e1900 */
[----:B------:R-:W-:Y:S05]  /*0dd0*/  BRA `(.L_x_7) ;  /* 0x0000000000047947 */ /* 0x000fea0003800000 */
.L_x_8:
[----:B------:R-:W2:Y:S02]  /*0de0*/  LDC R14, c[0x0][0x580] ;  /* 0x00016000ff0e7b82 */ /* 0x000ea40000000800 */
.L_x_7:
[----:B------:R-:W-:Y:S02]  /*0df0*/  ULDC.64 UR4, c[0x0][0x5a0] ;  /* 0x0001680000047ab9 */ /* 0x000fe40000000a00 */
[----:B------:R-:W-:-:S04]  /*0e00*/  ISETP.NE.U32.AND P0, PT, RZ, UR4, PT ;  /* 0x00000004ff007c0c */ /* 0x000fc8000bf05070 */
[----:B------:R-:W-:-:S13]  /*0e10*/  ISETP.NE.AND.EX P0, PT, RZ, UR5, PT, P0 ;  /* 0x00000005ff007c0c */ /* 0x000fda000bf05300 */
[----:B------:R-:W-:Y:S05]  /*0e20*/  @!P0 BRA `(.L_x_9) ;  /* 0x00000000001c8947 */ /* 0x000fea0003800000 */
[----:B0-----:R-:W0:Y:S02]  /*0e30*/  LDC.64 R2, c[0x0][0x5a0] ;  /* 0x00016800ff027b82 */ /* 0x001e240000000a00 */
[----:B0-----:R-:W3:Y:S02]  /*0e40*/  LDG.E.64 R2, desc[UR20][R2.64] ;  /* 0x0000001402027981 */ /* 0x001ee4000c1e1b00 */
[----:B---3--:R-:W-:-:S04]  /*0e50*/  ISETP.NE.U32.AND P0, PT, R2, RZ, PT ;  /* 0x000000ff0200720c */ /* 0x008fc80003f05070 */
[----:B------:R-:W-:-:S13]  /*0e60*/  ISETP.NE.AND.EX P0, PT, R3, RZ, PT, P0 ;  /* 0x000000ff0300720c */ /* 0x000fda0003f05300 */
[----:B------:R-:W-:Y:S05]  /*0e70*/  @!P0 BRA `(.L_x_9) ;  /* 0x0000000000088947 */ /* 0x000fea0003800000 */
[----:B-1----:R0:W5:Y:S01]  /*0e80*/  LD.E R15, desc[UR20][R2.64] ;  /* 0x00000014020f7980 */ /* 0x002162000c101900 */
[----:B------:R-:W-:Y:S05]  /*0e90*/  BRA `(.L_x_10) ;  /* 0x0000000000207947 */ /* 0x000fea0003800000 */
.L_x_9:
[----:B------:R-:W-:Y:S02]  /*0ea0*/  ULDC.64 UR4, c[0x0][0x590] ;  /* 0x0001640000047ab9 */ /* 0x000fe40000000a00 */
[----:B------:R-:W-:-:S04]  /*0eb0*/  ISETP.NE.U32.AND P0, PT, RZ, UR4, PT ;  /* 0x00000004ff007c0c */ /* 0x000fc8000bf05070 */
[----:B------:R-:W-:-:S13]  /*0ec0*/  ISETP.NE.AND.EX P0, PT, RZ, UR5, PT, P0 ;  /* 0x00000005ff007c0c */ /* 0x000fda000bf05300 */
[----:B------:R-:W-:Y:S05]  /*0ed0*/  @!P0 BRA `(.L_x_11) ;  /* 0x00000000000c8947 */ /* 0x000fea0003800000 */
[----:B0-----:R-:W1:Y:S02]  /*0ee0*/  LDC.64 R2, c[0x0][0x590] ;  /* 0x00016400ff027b82 */ /* 0x001e640000000a00 */
[----:B-1----:R1:W5:Y:S01]  /*0ef0*/  LDG.E R15, desc[UR20][R2.64] ;  /* 0x00000014020f7981 */ /* 0x002362000c1e1900 */
[----:B------:R-:W-:Y:S05]  /*0f00*/  BRA `(.L_x_10) ;  /* 0x0000000000047947 */ /* 0x000fea0003800000 */
.L_x_11:
[----:B-1----:R-:W3:Y:S02]  /*0f10*/  LDC R15, c[0x0][0x584] ;  /* 0x00016100ff0f7b82 */ /* 0x002ee40000000800 */
.L_x_10:
[----:B------:R-:W4:Y:S01]  /*0f20*/  LDC R0, c[0x0][0x65c] ;  /* 0x00019700ff007b82 */ /* 0x000f220000000800 */
[----:B------:R-:W-:Y:S01]  /*0f30*/  ULDC UR8, c[0x0][0x28c] ;  /* 0x0000a30000087ab9 */ /* 0x000fe20000000800 */
[----:B------:R-:W-:Y:S01]  /*0f40*/  ISETP.NE.AND P0, PT, R5, 0x2, PT ;  /* 0x000000020500780c */ /* 0x000fe20003f05270 */
[----:B------:R-:W-:Y:S01]  /*0f50*/  UIADD3 UR8, UR8, 0x3f, URZ ;  /* 0x0000003f08087890 */ /* 0x000fe2000fffe03f */
[----:B------:R-:W-:Y:S01]  /*0f60*/  IMAD.U32 R4, RZ, RZ, UR12 ;  /* 0x0000000cff047e24 */ /* 0x000fe2000f8e00ff */
[----:B------:R-:W-:Y:S01]  /*0f70*/  UMOV UR5, URZ ;  /* 0x0000003f00057c82 */ /* 0x000fe20008000000 */
[----:B------:R-:W-:Y:S01]  /*0f80*/  UMOV UR4, URZ ;  /* 0x0000003f00047c82 */ /* 0x000fe20008000000 */
[----:B------:R-:W-:-:S04]  /*0f90*/  USHF.R.S32.HI UR9, URZ, 0x1f, UR8 ;  /* 0x0000001f3f097899 */ /* 0x000fc80008011408 */
[----:B------:R-:W-:-:S04]  /*0fa0*/  ULEA.HI UR9, UR9, UR8, URZ, 0x6 ;  /* 0x0000000809097291 */ /* 0x000fc8000f8f303f */
[----:B------:R-:W-:Y:S01]  /*0fb0*/  USHF.R.S32.HI UR13, URZ, 0x6, UR9 ;  /* 0x000000063f0d7899 */ /* 0x000fe20008011409 */
[----:B----4-:R-:W-:-:S13]  /*0fc0*/  ISETP.NE.AND P4, PT, R0, 0x1, PT ;  /* 0x000000010000780c */ /* 0x010fda0003f85270 */
[----:B01----:R-:W0:Y:S01]  /*0fd0*/  @P4 LDC R3, c[0x0][0x10] ;  /* 0x00000400ff034b82 */ /* 0x003e220000000800 */
[----:B------:R-:W-:Y:S02]  /*0fe0*/  @P4 IMAD.MOV.U32 R17, RZ, RZ, RZ ;  /* 0x000000ffff114224 */ /* 0x000fe400078e00ff */
[----:B------:R-:W-:-:S05]  /*0ff0*/  @P4 IMAD.MOV.U32 R5, RZ, RZ, RZ ;  /* 0x000000ffff054224 */ /* 0x000fca00078e00ff */
[----:B------:R-:W1:Y:S01]  /*1000*/  @!P4 LDC R9, c[0x0][0xc] ;  /* 0x00000300ff09cb82 */ /* 0x000e620000000800 */
[----:B------:R-:W-:Y:S01]  /*1010*/  ULDC UR6, c[0x0][0xc] ;  /* 0x0000030000067ab9 */ /* 0x000fe20000000800 */
[----:B------:R-:W-:Y:S02]  /*1020*/  ULDC UR7, c[0x0][0x10] ;  /* 0x0000040000077ab9 */ /* 0x000fe40000000800 */
[----:B------:R-:W-:-:S04]  /*1030*/  UIMAD.WIDE.U32 UR6, UR6, UR7, URZ ;  /* 0x00000007060672a5 */ /* 0x000fc8000f8e003f */
[----:B------:R-:W4:Y:S01]  /*1040*/  LDC R8, c[0x0][0x14] ;  /* 0x00000500ff087b82 */ /* 0x000f220000000800 */
[----:B0-----:R-:W-:-:S04]  /*1050*/  @P4 IMAD.WIDE.U32 R2, R3, UR12, R16 ;  /* 0x0000000c03024c25 */ /* 0x001fc8000f8e0010 */
[----:B------:R-:W-:Y:S02]  /*1060*/  @P4 IMAD.IADD R3, R3, 0x1, R5 ;  /* 0x0000000103034824 */ /* 0x000fe400078e0205 */
[----:B------:R-:W-:Y:S02]  /*1070*/  IMAD.MOV.U32 R5, RZ, RZ, RZ ;  /* 0x000000ffff057224 */ /* 0x000fe400078e00ff */
[----:B-1----:R-:W-:-:S04]  /*1080*/  @!P4 IMAD.WIDE.U32 R4, R16, R9, R4 ;  /* 0x000000091004c225 */ /* 0x002fc800078e0004 */
[----:B------:R-:W-:Y:S02]  /*1090*/  @!P4 IMAD.MOV.U32 R2, RZ, RZ, R4 ;  /* 0x000000ffff02c224 */ /* 0x000fe400078e0004 */
[C---:B----4-:R-:W-:Y:S02]  /*10a0*/  IMAD R21, R8.reuse, UR7, RZ ;  /* 0x0000000708157c24 */ /* 0x050fe4000f8e02ff */
[----:B------:R-:W-:Y:S01]  /*10b0*/  IMAD.WIDE.U32 R8, R8, UR6, RZ ;  /* 0x0000000608087c25 */ /* 0x000fe2000f8e00ff */
[----:B------:R-:W-:-:S03]  /*10c0*/  ULDC.64 UR6, c[0x0][0x650] ;  /* 0x0001940000067ab9 */ /* 0x000fc60000000a00 */
[----:B------:R-:W-:Y:S02]  /*10d0*/  @!P4 IMAD.MOV.U32 R3, RZ, RZ, R5 ;  /* 0x000000ffff03c224 */ /* 0x000fe400078e0005 */
[----:B------:R-:W-:Y:S01]  /*10e0*/  IMAD.IADD R0, R9, 0x1, R21 ;  /* 0x0000000109007824 */ /* 0x000fe200078e0215 */
[----:B------:R-:W-:Y:S06]  /*10f0*/  @P0 BRA `(.L_x_12) ;  /* 0x0000000000200947 */ /* 0x000fec0003800000 */
[----:B------:R-:W-:Y:S01]  /*1100*/  USHF.R.U32.HI UR4, URZ, 0x2, UR13 ;  /* 0x000000023f047899 */ /* 0x000fe2000801160d */
[----:B------:R-:W-:Y:S01]  /*1110*/  IADD3 R2, P0, R2, R8, RZ ;  /* 0x0000000802027210 */ /* 0x000fe20007f1e0ff */
[----:B------:R-:W-:Y:S02]  /*1120*/  UISETP.GE.U32.AND UP0, UPT, UR13, 0x1c, UPT ;  /* 0x0000001c0d00788c */ /* 0x000fe4000bf06070 */
[----:B------:R-:W-:Y:S02]  /*1130*/  UIMAD.WIDE.U32 UR4, UR4, 0x24924925, URZ ;  /* 0x24924925040478a5 */ /* 0x000fe4000f8e003f */
[----:B------:R-:W-:-:S05]  /*1140*/  IMAD.X R3, R0, 0x1, R3, P0 ;  /* 0x0000000100037824 */ /* 0x000fca00000e0603 */
[----:B------:R-:W-:Y:S02]  /*1150*/  UMOV UR4, URZ ;  /* 0x0000003f00047c82 */ /* 0x000fe40008000000 */
[----:B------:R-:W-:Y:S02]  /*1160*/  @UP0 ULOP3.LUT UR4, UR5, 0x1, URZ, 0xc0, !UPT ;  /* 0x0000000105040892 */ /* 0x000fe4000f8ec03f */
[----:B------:R-:W-:-:S12]  /*1170*/  UIMAD UR5, UR5, -0x1c, UR13 ;  /* 0xffffffe4050578a4 */ /* 0x000fd8000f8e020d */
.L_x_12:
[----:B------:R-:W-:Y:S01]  /*1180*/  ISETP.GE.U32.AND P0, PT, R2, UR6, PT ;  /* 0x0000000602007c0c */ /* 0x000fe2000bf06070 */
[----:B------:R-:W-:Y:S01]  /*1190*/  IMAD.MOV.U32 R6, RZ, RZ, -0x1 ;  /* 0xffffffffff067424 */ /* 0x000fe200078e00ff */
[----:B------:R-:W-:Y:S01]  /*11a0*/  PRMT R20, RZ, 0x7610, R20 ;  /* 0x00007610ff147816 */ /* 0x000fe20000000014 */
[----:B------:R-:W-:Y:S01]  /*11b0*/  IMAD.MOV.U32 R4, RZ, RZ, -0x1 ;  /* 0xffffffffff047424 */ /* 0x000fe200078e00ff */
[----:B------:R-:W-:Y:S01]  /*11c0*/  ISETP.GE.U32.AND.EX P0, PT, R3, UR7, PT, P0 ;  /* 0x0000000703007c0c */ /* 0x000fe2000bf06100 */
[----:B------:R-:W-:-:S12]  /*11d0*/  IMAD.MOV.U32 R5, RZ, RZ, -0x1 ;  /* 0xffffffffff057424 */ /* 0x000fd800078e00ff */
[----:B------:R-:W-:Y:S05]  /*11e0*/  @P0 BRA `(.L_x_13) ;  /* 0x0000000400240947 */ /* 0x000fea0003800000 */
[----:B------:R-:W0:Y:S01]  /*11f0*/  LDC.64 R28, c[0x0][0x628] ;  /* 0x00018a00ff1c7b82 */ /* 0x000e220000000a00 */
[----:B------:R-:W-:Y:S02]  /*1200*/  IMAD.MOV.U32 R4, RZ, RZ, R2 ;  /* 0x000000ffff047224 */ /* 0x000fe400078e0002 */
[----:B------:R-:W-:-:S05]  /*1210*/  IMAD.MOV.U32 R5, RZ, RZ, R3 ;  /* 0x000000ffff057224 */ /* 0x000fca00078e0003 */
[----:B------:R-:W1:Y:S08]  /*1220*/  LDC R6, c[0x0][0x630] ;  /* 0x00018c00ff067b82 */ /* 0x000e700000000800 */
[----:B------:R-:W4:Y:S01]  /*1230*/  LDC.64 R30, c[0x0][0x620] ;  /* 0x00018800ff1e7b82 */ /* 0x000f220000000a00 */
[----:B0-----:R-:W-:-:S04]  /*1240*/  ISETP.NE.U32.AND P0, PT, R28, RZ, PT ;  /* 0x000000ff1c00720c */ /* 0x001fc80003f05070 */
[----:B------:R-:W-:-:S13]  /*1250*/  ISETP.NE.AND.EX P0, PT, R29, RZ, PT, P0 ;  /* 0x000000ff1d00720c */ /* 0x000fda0003f05300 */
[----:B-1--4-:R-:W-:Y:S05]  /*1260*/  @!P0 BRA `(.L_x_14) ;  /* 0x0000000000288947 */ /* 0x012fea0003800000 */
[----:B------:R-:W0:Y:S02]  /*1270*/  LDC R23, c[0x0][0x634] ;  /* 0x00018d00ff177b82 */ /* 0x000e240000000800 */
[----:B0-----:R-:W-:-:S05]  /*1280*/  IADD3 R23, P0, R2, R23, RZ ;  /* 0x0000001702177210 */ /* 0x001fca0007f1e0ff */
[----:B------:R-:W-:-:S04]  /*1290*/  IMAD.X R27, RZ, RZ, R3, P0 ;  /* 0x000000ffff1b7224 */ /* 0x000fc800000e0603 */
[----:B------:R-:W-:-:S04]  /*12a0*/  IMAD.WIDE.U32 R4, R27, R28, RZ ;  /* 0x0000001c1b047225 */ /* 0x000fc800078e00ff */
[----:B------:R-:W-:-:S04]  /*12b0*/  IMAD.WIDE.U32 R20, P0, R23, R29, R4 ;  /* 0x0000001d17147225 */ /* 0x000fc80007800004 */
[----:B------:R-:W-:-:S04]  /*12c0*/  IMAD.WIDE.U32 R4, R23, R28, RZ ;  /* 0x0000001c17047225 */ /* 0x000fc800078e00ff */
[----:B------:R-:W-:Y:S01]  /*12d0*/  IMAD.X R23, RZ, RZ, RZ, P0 ;  /* 0x000000ffff177224 */ /* 0x000fe200000e06ff */
[----:B------:R-:W-:Y:S01]  /*12e0*/  IADD3 RZ, P0, R5, R20, RZ ;  /* 0x0000001405ff7210 */ /* 0x000fe20007f1e0ff */
[----:B------:R-:W-:-:S04]  /*12f0*/  IMAD.MOV.U32 R22, RZ, RZ, R21 ;  /* 0x000000ffff167224 */ /* 0x000fc800078e0015 */
[----:B------:R-:W-:-:S08]  /*1300*/  IMAD.WIDE.U32.X R4, R27, R29, R22, P0 ;  /* 0x0000001d1b047225 */ /* 0x000fd000000e0416 */
.L_x_14:
[----:B------:R-:W0:Y:S01]  /*1310*/  LDC.64 R32, c[0x0][0x640] ;  /* 0x00019000ff207b82 */ /* 0x000e220000000a00 */
[-CC-:B------:R-:W-:Y:S01]  /*1320*/  SHF.R.U64 R36, R4, R6.reuse, R5.reuse ;  /* 0x0000000604247219 */ /* 0x180fe20000001205 */
[----:B------:R-:W-:Y:S01]  /*1330*/  IMAD.MOV.U32 R37, RZ, RZ, 0x1 ;  /* 0x00000001ff257424 */ /* 0x000fe200078e00ff */
[----:B------:R-:W-:Y:S02]  /*1340*/  SHF.R.U32.HI R4, RZ, R6, R5 ;  /* 0x00000006ff047219 */ /* 0x000fe40000011605 */
[----:B------:R-:W-:-:S03]  /*1350*/  IADD3 R21, P0, RZ, -R36, RZ ;  /* 0x80000024ff157210 */ /* 0x000fc60007f1e0ff */
[----:B------:R-:W1:Y:S02]  /*1360*/  LDC R20, c[0x0][0x618] ;  /* 0x00018600ff147b82 */ /* 0x000e640000000800 */
[----:B------:R-:W-:-:S04]  /*1370*/  IMAD.X R5, RZ, RZ, ~R4, P0 ;  /* 0x000000ffff057224 */ /* 0x000fc800000e0e04 */
[-C--:B------:R-:W-:Y:S02]  /*1380*/  IMAD R6, R5, R30.reuse, RZ ;  /* 0x0000001e05067224 */ /* 0x080fe400078e02ff */
[----:B------:R-:W4:Y:S01]  /*1390*/  LDC R23, c[0x0][0x608] ;  /* 0x00018200ff177b82 */ /* 0x000f220000000800 */
[----:B------:R-:W-:-:S04]  /*13a0*/  IMAD.WIDE.U32 R4, R21, R30, R2 ;  /* 0x0000001e15047225 */ /* 0x000fc800078e0002 */
[----:B------:R-:W-:-:S03]  /*13b0*/  IMAD R21, R21, R31, R6 ;  /* 0x0000001f15157224 */ /* 0x000fc600078e0206 */
[----:B------:R-:W2:Y:S01]  /*13c0*/  LDC R28, c[0x0][0x658] ;  /* 0x00019600ff1c7b82 */ /* 0x000ea20000000800 */
[----:B------:R-:W-:Y:S01]  /*13d0*/  IMAD.IADD R5, R5, 0x1, R21 ;  /* 0x0000000105057824 */ /* 0x000fe200078e0215 */
[----:B0-----:R-:W-:Y:S01]  /*13e0*/  ISETP.NE.U32.AND P0, PT, R32, RZ, PT ;  /* 0x000000ff2000720c */ /* 0x001fe20003f05070 */
[----:B------:R-:W-:-:S03]  /*13f0*/  IMAD.MOV.U32 R21, RZ, RZ, -0x1 ;  /* 0xffffffffff157424 */ /* 0x000fc600078e00ff */
[----:B------:R-:W-:Y:S02]  /*1400*/  ISETP.NE.AND.EX P0, PT, R33, RZ, PT, P0 ;  /* 0x000000ff2100720c */ /* 0x000fe40003f05300 */
[----:B------:R-:W0:Y:S01]  /*1410*/  LDC R31, c[0x0][0x600] ;  /* 0x00018000ff1f7b82 */ /* 0x000e220000000800 */
[-CC-:B-1----:R-:W-:Y:S02]  /*1420*/  SHF.R.U64 R29, R4, R20.reuse, R5.reuse ;  /* 0x00000014041d7219 */ /* 0x182fe40000001205 */
[----:B------:R-:W-:-:S05]  /*1430*/  SHF.R.U32.HI R4, RZ, R20, R5 ;  /* 0x00000014ff047219 */ /* 0x000fca0000011605 */
[----:B------:R-:W1:Y:S01]  /*1440*/  LDC R30, c[0x0][0x648] ;  /* 0x00019200ff1e7b82 */ /* 0x000e620000000800 */
[-CC-:B----4-:R-:W-:Y:S02]  /*1450*/  SHF.R.U64 R39, R29, R23.reuse, R4.reuse ;  /* 0x000000171d277219 */ /* 0x190fe40000001204 */
[----:B------:R-:W-:-:S05]  /*1460*/  SHF.R.U32.HI R5, RZ, R23, R4 ;  /* 0x00000017ff057219 */ /* 0x000fca0000011604 */
[----:B------:R-:W4:Y:S01]  /*1470*/  LDC R35, c[0x0][0x638] ;  /* 0x00018e00ff237b82 */ /* 0x000f220000000800 */
[-C--:B--2---:R-:W-:Y:S02]  /*1480*/  SHF.L.U32 R4, R21, R28.reuse, RZ ;  /* 0x0000001c15047219 */ /* 0x084fe400000006ff */
[--C-:B------:R-:W-:Y:S02]  /*1490*/  SHF.R.U64 R38, R39, R28, R5.reuse ;  /* 0x0000001c27267219 */ /* 0x100fe40000001205 */
[----:B------:R-:W-:Y:S02]  /*14a0*/  LOP3.LUT R6, RZ, R4, RZ, 0x33, !PT ;  /* 0x00000004ff067212 */ /* 0x000fe400078e33ff */
[----:B------:R-:W-:Y:S01]  /*14b0*/  SHF.R.U32.HI R5, RZ, R28, R5 ;  /* 0x0000001cff057219 */ /* 0x000fe20000011605 */
[----:B------:R-:W2:Y:S01]  /*14c0*/  LDC R34, c[0x0][0x610] ;  /* 0x00018400ff227b82 */ /* 0x000ea20000000800 */
[----:B------:R-:W-:Y:S01]  /*14d0*/  IMAD.MOV.U32 R4, RZ, RZ, R38 ;  /* 0x000000ffff047224 */ /* 0x000fe200078e0026 */
[----:B------:R-:W-:Y:S06]  /*14e0*/  @!P0 BRA `(.L_x_15) ;  /* 0x0000000000288947 */ /* 0x000fec0003800000 */
[----:B------:R-:W3:Y:S02]  /*14f0*/  LDC R23, c[0x0][0x64c] ;  /* 0x00019300ff177b82 */ /* 0x000ee40000000800 */
[----:B---3--:R-:W-:-:S05]  /*1500*/  IADD3 R23, P0, R38, R23, RZ ;  /* 0x0000001726177210 */ /* 0x008fca0007f1e0ff */
        /* <DEDUP_REMOVED lines=8> */
.L_x_15:
[----:B-1----:R-:W-:Y:S01]  /*1590*/  SHF.R.U64 R17, R4, R30, R5 ;  /* 0x0000001e04117219 */ /* 0x002fe20000001205 */
[----:B------:R-:W-:Y:S01]  /*15a0*/  @P4 IMAD R24, R25, R26, R16 ;  /* 0x0000001a19184224 */ /* 0x000fe200078e0210 */
[----:B------:R-:W-:Y:S01]  /*15b0*/  LOP3.LUT R5, R39, R6, RZ, 0xc0, !PT ;  /* 0x0000000627057212 */ /* 0x000fe200078ec0ff */
[----:B0-----:R-:W-:Y:S01]  /*15c0*/  VIADD R6, R31, 0xffffffff ;  /* 0xffffffff1f067836 */ /* 0x001fe20000000000 */
[----:B------:R-:W-:Y:S01]  /*15d0*/  SHF.L.U32 R4, R37, R28, RZ ;  /* 0x0000001c25047219 */ /* 0x000fe200000006ff */
[----:B------:R-:W-:-:S03]  /*15e0*/  IMAD.MOV R20, RZ, RZ, -R17 ;  /* 0x000000ffff147224 */ /* 0x000fc600078e0a11 */
[----:B------:R-:W-:Y:S01]  /*15f0*/  LOP3.LUT R29, R29, R6, RZ, 0xc0, !PT ;  /* 0x000000061d1d7212 */ /* 0x000fe200078ec0ff */
[----:B------:R-:W-:Y:S02]  /*1600*/  IMAD R5, R4, R17, R5 ;  /* 0x0000001104057224 */ /* 0x000fe400078e0205 */
[----:B----4-:R-:W-:Y:S02]  /*1610*/  IMAD R4, R20, R35, R38 ;  /* 0x0000002314047224 */ /* 0x010fe400078e0226 */
[----:B--2---:R-:W-:Y:S02]  /*1620*/  IMAD R6, R5, R34, R24 ;  /* 0x0000002205067224 */ /* 0x004fe400078e0218 */
[----:B------:R-:W-:Y:S02]  /*1630*/  IMAD R5, R4, R31, R29 ;  /* 0x0000001f04057224 */ /* 0x000fe400078e021d */
[----:B------:R-:W-:-:S03]  /*1640*/  IMAD.MOV.U32 R20, RZ, RZ, 0x1 ;  /* 0x00000001ff147424 */ /* 0x000fc600078e00ff */
[----:B------:R-:W-:Y:S02]  /*1650*/  SEL R4, R5, R6, !P4 ;  /* 0x0000000605047207 */ /* 0x000fe40006000000 */
[----:B------:R-:W-:Y:S01]  /*1660*/  SEL R6, R6, R5, !P4 ;  /* 0x0000000506067207 */ /* 0x000fe20006000000 */
[----:B------:R-:W-:-:S07]  /*1670*/  IMAD.MOV.U32 R5, RZ, RZ, R36 ;  /* 0x000000ffff057224 */ /* 0x000fce00078e0024 */
.L_x_13:
[----:B------:R-:W-:Y:S05]  /*1680*/  @!P2 BRA `(.L_x_16) ;  /* 0x00000000000ca947 */ /* 0x000fea0003800000 */
[----:B------:R-:W-:Y:S01]  /*1690*/  UCGABAR_WAIT ;  /* 0x0000000000007dc7 */ /* 0x000fe20008000000 */
[----:B------:R-:W-:Y:S01]  /*16a0*/  CCTL.IVALL ;  /* 0x00000000ff00798f */ /* 0x000fe20002000000 */
[----:B------:R-:W-:Y:S05]  /*16b0*/  BRA `(.L_x_17) ;  /* 0x0000000000047947 */ /* 0x000fea0003800000 */
.L_x_16:
[----:B------:R-:W-:Y:S06]  /*16c0*/  BAR.SYNC.DEFER_BLOCKING 0x0 ;  /* 0x0000000000007b1d */ /* 0x000fec0000010000 */
.L_x_17:
[----:B------:R-:W-:Y:S05]  /*16d0*/  @!P3 BRA `(.L_x_18) ;  /* 0x0000004000f0b947 */ /* 0x000fea0003800000 */
[----:B------:R-:W-:-:S13]  /*16e0*/  ISETP.GT.U32.AND P0, PT, R40, 0x1, PT ;  /* 0x000000012800780c */ /* 0x000fda0003f04070 */
[----:B------:R-:W-:Y:S05]  /*16f0*/  @P0 EXIT ;  /* 0x000000000000094d */ /* 0x000fea0003800000 */
.L_x_19:
[----:B------:R-:W-:-:S08]  /*1700*/  NOP ;  /* 0x0000000000007918 */ /* 0x000fd00000000000 */
[----:B------:R-:W0:Y:S02]  /*1710*/  USETMAXREG.TRY_ALLOC.CTAPOOL UP0, 0xe8 ;  /* 0x000000e8000079c8 */ /* 0x000e240008000600 */
[----:B0-----:R-:W-:-:S13]  /*1720*/  PLOP3.LUT P0, PT, PT, PT, UP0, 0x80, 0x0 ;  /* 0x000000000000781c */ /* 0x001fda0003f0f008 */
[----:B------:R-:W-:Y:S05]  /*1730*/  @!P0 BRA `(.L_x_19) ;  /* 0xfffffffc00f08947 */ /* 0x000fea000383ffff */
[----:B------:R-:W-:-:S13]  /*1740*/  LOP3.LUT P0, RZ, R20, 0xff, RZ, 0xc0, !PT ;  /* 0x000000ff14ff7812 */ /* 0x000fda000780c0ff */
[----:B------:R-:W-:Y:S05]  /*1750*/  @!P0 EXIT ;  /* 0x000000000000894d */ /* 0x000fea0003800000 */
[----:B------:R-:W0:Y:S01]  /*1760*/  S2UR UR6, SR_CgaCtaId ;  /* 0x00000000000679c3 */ /* 0x000e220000008800 */
[CC--:B------:R-:W-:Y:S01]  /*1770*/  LEA.HI R11, R19.reuse, R10.reuse, RZ, 0x2 ;  /* 0x0000000a130b7211 */ /* 0x0c0fe200078f10ff */
[----:B------:R-:W-:Y:S01]  /*1780*/  UIADD3 UR7, UR15, -0x1, URZ ;  /* 0xffffffff0f077890 */ /* 0x000fe2000fffe03f */
[----:B------:R-:W-:Y:S01]  /*1790*/  LEA.HI R19, R19, R10, RZ, 0x5 ;  /* 0x0000000a13137211 */ /* 0x000fe200078f28ff */
[----:B------:R-:W-:Y:S01]  /*17a0*/  UMOV UR12, 0x400 ;  /* 0x00000400000c7882 */ /* 0x000fe20000000000 */
[--C-:B------:R-:W-:Y:S01]  /*17b0*/  SHF.R.S32.HI R16, RZ, 0x2, R11.reuse ;  /* 0x00000002ff107819 */ /* 0x100fe2000001140b */
[----:B------:R-:W-:Y:S01]  /*17c0*/  UISETP.LT.AND UP0, UPT, UR13, 0x1, UPT ;  /* 0x000000010d00788c */ /* 0x000fe2000bf01270 */
[----:B------:R-:W-:Y:S01]  /*17d0*/  SHF.R.S32.HI R17, RZ, 0x1f, R11 ;  /* 0x0000001fff117819 */ /* 0x000fe2000001140b */
[----:B------:R-:W-:Y:S01]  /*17e0*/  USHF.L.U32 UR22, UR13, 0x1, URZ ;  /* 0x000000010d167899 */ /* 0x000fe2000800063f */
[----:B------:R-:W-:Y:S01]  /*17f0*/  SHF.R.S32.HI R19, RZ, 0x5, R19 ;  /* 0x00000005ff137819 */ /* 0x000fe20000011413 */
[----:B------:R-:W-:Y:S01]  /*1800*/  USEL UR14, UR13, 0x1, UP0 ;  /* 0x000000010d0e7887 */ /* 0x000fe20008000000 */
[----:B------:R-:W-:Y:S01]  /*1810*/  LEA.HI R17, R17, R16, RZ, 0x3 ;  /* 0x0000001011117211 */ /* 0x000fe200078f18ff */
[----:B------:R-:W-:Y:S01]  /*1820*/  UISETP.NE.AND UP0, UPT, UR7, URZ, UPT ;  /* 0x0000003f0700728c */ /* 0x000fe2000bf05270 */
[----:B------:R-:W-:Y:S01]  /*1830*/  LOP3.LUT R11, R11, 0xfffffffc, RZ, 0xc0, !PT ;  /* 0xfffffffc0b0b7812 */ /* 0x000fe200078ec0ff */
[----:B------:R-:W-:Y:S01]  /*1840*/  UIADD3 UR14, -UR14, UR13, URZ ;  /* 0x0000000d0e0e7290 */ /* 0x000fe2000fffe13f */
[----:B------:R-:W-:Y:S01]  /*1850*/  LOP3.LUT R17, R17, 0xfffffff8, RZ, 0xc0, !PT ;  /* 0xfffffff811117812 */ /* 0x000fe200078ec0ff */
[----:B------:R-:W-:Y:S01]  /*1860*/  USEL UR9, URZ, 0x1, UP0 ;  /* 0x000000013f097887 */ /* 0x000fe20008000000 */
[----:B------:R-:W-:Y:S01]  /*1870*/  LOP3.LUT R86, R7, 0x1, RZ, 0xfc, !PT ;  /* 0x0000000107567812 */ /* 0x000fe200078efcff */
[----:B------:R-:W-:-:S02]  /*1880*/  IMAD.IADD R20, R10, 0x1, -R11 ;  /* 0x000000010a147824 */ /* 0x000fc400078e0a0b */
[----:B------:R-:W-:Y:S02]  /*1890*/  IMAD.IADD R16, R16, 0x1, -R17 ;  /* 0x0000000110107824 */ /* 0x000fe400078e0a11 */
[----:B------:R-:W-:Y:S01]  /*18a0*/  IMAD.U32 R87, RZ, RZ, UR9 ;  /* 0x00000009ff577e24 */ /* 0x000fe2000f8e00ff */
[----:B0-----:R-:W-:Y:S02]  /*18b0*/  ULEA UR12, UR6, UR12, 0x18 ;  /* 0x0000000c060c7291 */ /* 0x001fe4000f8ec03f */
[--C-:B------:R-:W-:Y:S01]  /*18c0*/  SHF.R.S32.HI R17, RZ, 0x1f, R16.reuse ;  /* 0x0000001fff117819 */ /* 0x100fe20000011410 */
[----:B------:R-:W-:Y:S01]  /*18d0*/  USHF.L.U32 UR6, UR7, 0x3, URZ ;  /* 0x0000000307067899 */ /* 0x000fe2000800063f */
[C-C-:B------:R-:W-:Y:S01]  /*18e0*/  IMAD R21, R19.reuse, -0x10, -R16.reuse ;  /* 0xfffffff013157824 */ /* 0x140fe200078e0a10 */
[----:B------:R-:W-:Y:S02]  /*18f0*/  UIADD3 UR7, UR12, 0x1c300, URZ ;  /* 0x0001c3000c077890 */ /* 0x000fe4000fffe03f */
[----:B------:R-:W-:Y:S01]  /*1900*/  ULOP3.LUT UR6, UR6, 0x8, URZ, 0xc0, !UPT ;  /* 0x0000000806067892 */ /* 0x000fe2000f8ec03f */
[----:B------:R-:W-:Y:S01]  /*1910*/  IMAD.WIDE R10, R19, 0x10, R16 ;  /* 0x00000010130a7825 */ /* 0x000fe200078e0210 */
[----:B------:R-:W-:-:S02]  /*1920*/  UIADD3 UR8, UR12, 0x300, URZ ;  /* 0x000003000c087890 */ /* 0x000fc4000fffe03f */
[----:B------:R-:W-:Y:S02]  /*1930*/  USHF.R.U32.HI UR7, URZ, 0x4, UR7 ;  /* 0x000000043f077899 */ /* 0x000fe40008011607 */
[----:B------:R-:W-:Y:S02]  /*1940*/  USHF.R.U32.HI UR8, URZ, 0x4, UR8 ;  /* 0x000000043f087899 */ /* 0x000fe40008011608 */
[----:B------:R-:W-:Y:S02]  /*1950*/  ULOP3.LUT UR24, UR6, 0x8, URZ, 0x3c, !UPT ;  /* 0x0000000806187892 */ /* 0x000fe4000f8e3c3f */
[----:B------:R-:W-:Y:S02]  /*1960*/  ULOP3.LUT UR16, UR6, 0x18, URZ, 0x3c, !UPT ;  /* 0x0000001806107892 */ /* 0x000fe4000f8e3c3f */
[----:B------:R-:W-:Y:S01]  /*1970*/  UIADD3 UR23, UR12, 0x1d0, URZ ;  /* 0x000001d00c177890 */ /* 0x000fe2000fffe03f */
[----:B------:R-:W-:Y:S01]  /*1980*/  ULDC UR6, c[0x0][0x284] ;  /* 0x0000a10000067ab9 */ /* 0x000fe20000000800 */
[----:B------:R-:W-:Y:S01]  /*1990*/  ULOP3.LUT UR7, UR7, 0x3fff, URZ, 0xc0, !UPT ;  /* 0x00003fff07077892 */ /* 0x000fe2000f8ec03f */
[----:B------:R-:W-:Y:S01]  /*19a0*/  VIADD R21, R21, UR6 ;  /* 0x0000000615157c36 */ /* 0x000fe20008000000 */
[----:B------:R-:W-:-:S02]  /*19b0*/  ULOP3.LUT UR8, UR8, 0x3fff, URZ, 0xc0, !UPT ;  /* 0x00003fff08087892 */ /* 0x000fc4000f8ec03f */
[----:B------:R-:W-:Y:S02]  /*19c0*/  ULEA UR15, UR15, UR23, 0x3 ;  /* 0x000000170f0f7291 */ /* 0x000fe4000f8e183f */
[----:B------:R-:W-:Y:S02]  /*19d0*/  ULOP3.LUT UR17, UR7, 0x10000, URZ, 0xfc, !UPT ;  /* 0x0001000007117892 */ /* 0x000fe4000f8efc3f */
[----:B------:R-:W-:-:S12]  /*19e0*/  ULOP3.LUT UR18, UR8, 0x10000, URZ, 0xfc, !UPT ;  /* 0x0001000008127892 */ /* 0x000fd8000f8efc3f */
.L_x_110:
[----:B------:R-:W-:Y:S01]  /*19f0*/  SHF.L.U32 R16, R87, 0x1f, RZ ;  /* 0x0000001f57107819 */ /* 0x000fe200000006ff */
[----:B------:R-:W0:Y:S01]  /*1a00*/  LDC R17, c[0x0][0x28c] ;  /* 0x0000a300ff117b82 */ /* 0x000e220000000800 */
[----:B------:R-:W-:Y:S01]  /*1a10*/  UMOV UR6, URZ ;  /* 0x0000003f00067c82 */ /* 0x000fe20008000000 */
[----:B------:R-:W-:Y:S01]  /*1a20*/  UMOV UR19, UR5 ;  /* 0x0000000500137c82 */ /* 0x000fe20008000000 */
[----:B-1----:R-:W1:Y:S01]  /*1a30*/  SYNCS.PHASECHK.TRANS64.TRYWAIT P0, [UR15+-0x8], R16 ;  /* 0xfffff810ff0075a7 */ /* 0x002e62000800014f */
[----:B0-----:R-:W-:Y:S01]  /*1a40*/  ISETP.GE.AND P1, PT, R17, 0x1, PT ;  /* 0x000000011100780c */ /* 0x001fe20003f26270 */
[----:B-1234-:R-:W-:-:S12]  /*1a50*/  @!P0 BRA `(.L_x_20) ;  /* 0x0000005c00688947 */ /* 0x01efd80003800000 */
.L_x_156:
[----:B------:R-:W-:Y:S01]  /*1a60*/  UMOV UR7, URZ ;  /* 0x0000003f00077c82 */ /* 0x000fe20008000000 */
[----:B------:R-:W-:Y:S01]  /*1a70*/  UMOV UR8, URZ ;  /* 0x0000003f00087c82 */ /* 0x000fe20008000000 */
[----:B------:R-:W-:Y:S02]  /*1a80*/  CS2R R22, SRZ ;  /* 0x0000000000167805 */ /* 0x000fe4000001ff00 */
[----:B------:R-:W-:Y:S02]  /*1a90*/  CS2R R56, SRZ ;  /* 0x0000000000387805 */ /* 0x000fe4000001ff00 */
[----:B------:R-:W-:Y:S02]  /*1aa0*/  CS2R R58, SRZ ;  /* 0x00000000003a7805 */ /* 0x000fe4000001ff00 */
[----:B------:R-:W-:Y:S02]  /*1ab0*/  CS2R R60, SRZ ;  /* 0x00000000003c7805 */ /* 0x000fe4000001ff00 */
[----:B------:R-:W-:-:S02]  /*1ac0*/  CS2R R62, SRZ ;  /* 0x00000000003e7805 */ /* 0x000fc4000001ff00 */
[----:B------:R-:W-:Y:S02]  /*1ad0*/  CS2R R64, SRZ ;  /* 0x0000000000407805 */ /* 0x000fe4000001ff00 */
        /* <DEDUP_REMOVED lines=9> */
[----:B------:R-:W-:Y:S01]  /*1b70*/  CS2R R84, SRZ ;  /* 0x0000000000547805 */ /* 0x000fe2000001ff00 */
[----:B------:R-:W-:Y:S01]  /*1b80*/  IMAD.U32 R88, RZ, RZ, UR4 ;  /* 0x00000004ff587e24 */ /* 0x000fe2000f8e00ff */
        /* <DEDUP_REMOVED lines=15> */
[----:B------:R-:W-:Y:S01]  /*1c80*/  CS2R R54, SRZ ;  /* 0x0000000000367805 */ /* 0x000fe2000001ff00 */
[----:B------:R-:W-:Y:S06]  /*1c90*/  @!P1 BRA `(.L_x_21) ;  /* 0x0000000400589947 */ /* 0x000fec0003800000 */
[----:B------:R-:W-:-:S13]  /*1ca0*/  ISETP.NE.AND P1, PT, R86, 0x3, PT ;  /* 0x000000035600780c */ /* 0x000fda0003f25270 */
[----:B------:R-:W-:Y:S05]  /*1cb0*/  @!P1 BRA `(.L_x_22) ;  /* 0x0000000000049947 */ /* 0x000fea0003800000 */
[----:B------:R-:W-:Y:S01]  /*1cc0*/  BPT.TRAP 0x1 ;  /* 0x000000040000795c */ /* 0x000fe20000300000 */
.L_x_22:
[----:B------:R-:W-:Y:S01]  /*1cd0*/  ULEA UR6, UR5, UR12, 0x3 ;  /* 0x0000000c05067291 */ /* 0x000fe2000f8e183f */
[----:B0-----:R-:W-:-:S05]  /*1ce0*/  IMAD.U32 R16, RZ, RZ, UR4 ;  /* 0x00000004ff107e24 */ /* 0x001fca000f8e00ff */
[----:B------:R-:W-:-:S04]  /*1cf0*/  SHF.L.U32 R16, R16, 0x1f, RZ ;  /* 0x0000001f10107819 */ /* 0x000fc800000006ff */
[----:B------:R0:W1:Y:S01]  /*1d00*/  SYNCS.PHASECHK.TRANS64.TRYWAIT P0, [UR6], R16 ;  /* 0x00000010ff0075a7 */ /* 0x0000620008000146 */
[----:B------:R-:W-:Y:S05]  /*1d10*/  @!P1 BRA `(.L_x_23) ;  /* 0x0000000000049947 */ /* 0x000fea0003800000 */
[----:B------:R-:W-:Y:S01]  /*1d20*/  BPT.TRAP 0x1 ;  /* 0x000000040000795c */ /* 0x000fe20000300000 */
.L_x_23:
[----:B-1----:R-:W-:Y:S05]  /*1d30*/  @P0 BRA `(.L_x_24) ;  /* 0x0000000000080947 */ /* 0x002fea0003800000 */
[----:B------:R-:W1:Y:S02]  /*1d40*/  SYNCS.PHASECHK.TRANS64.TRYWAIT P0, [UR6], R16 ;  /* 0x00000010ff0075a7 */ /* 0x000e640008000146 */
[----:B-1----:R-:W-:Y:S05]  /*1d50*/  @!P0 BRA `(.L_x_25) ;  /* 0x0000005800c08947 */ /* 0x002fea0003800000 */
.L_x_24:
[----:B------:R-:W-:Y:S01]  /*1d60*/  ULEA UR8, UR5, UR18, 0x8 ;  /* 0x0000001205087291 */ /* 0x000fe2000f8e403f */
[----:B------:R-:W-:Y:S01]  /*1d70*/  WARPGROUP.ARRIVE ;  /* 0x00000000000079c5 */ /* 0x000fe20000000000 */
[----:B------:R-:W-:Y:S01]  /*1d80*/  ULEA UR10, UR5, UR17, 0x8 ;  /* 0x00000011050a7291 */ /* 0x000fe2000f8e403f */
[----:B------:R-:W-:Y:S01]  /*1d90*/  CS2R R22, SRZ ;  /* 0x0000000000167805 */ /* 0x000fe2000001ff00 */
[----:B------:R-:W-:Y:S01]  /*1da0*/  UMOV UR9, 0x80000020 ;  /* 0x8000002000097882 */ /* 0x000fe20000000000 */
[----:B------:R-:W-:Y:S01]  /*1db0*/  UMOV UR11, 0x80000020 ;  /* 0x80000020000b7882 */ /* 0x000fe20000000000 */
[----:B------:R-:W-:Y:S01]  /*1dc0*/  ULDC UR7, c[0x0][0x50c] ;  /* 0x0001430000077ab9 */ /* 0x000fe20000000800 */
[----:B------:R-:W-:Y:S01]  /*1dd0*/  UMOV UR6, 0x2 ;  /* 0x0000000200067882 */ /* 0x000fe20000000000 */
[----:B------:R-:W-:Y:S01]  /*1de0*/  UISETP.NE.AND UP0, UPT, UR7, 0x2, UPT ;  /* 0x000000020700788c */ /* 0x000fe2000bf05270 */
[----:B------:R-:W-:Y:S02]  /*1df0*/  CS2R R56, SRZ ;  /* 0x0000000000387805 */ /* 0x000fe4000001ff00 */
[----:B------:R-:W-:Y:S01]  /*1e00*/  CS2R R58, SRZ ;  /* 0x00000000003a7805 */ /* 0x000fe2000001ff00 */
[----:B------:R-:W-:Y:S01]  /*1e10*/  QGMMA.64x64x32.F32.E4M3.E4M3 R24, gdesc[UR8], RZ, !UPT ;  /* 0x00e00000081879f3 */ /* 0x000fe2000c7008ff */
[----:B------:R-:W-:Y:S01]  /*1e20*/  USEL UR7, URZ, 0x1, UP0 ;  /* 0x000000013f077887 */ /* 0x000fe20008000000 */
[----:B------:R-:W-:Y:S01]  /*1e30*/  CS2R R60, SRZ ;  /* 0x00000000003c7805 */ /* 0x000fe2000001ff00 */
[----:B------:R-:W-:Y:S01]  /*1e40*/  UIADD3 UR8, UR8, 0x2, URZ ;  /* 0x0000000208087890 */ /* 0x000fe2000fffe03f */
[----:B------:R-:W-:Y:S01]  /*1e50*/  CS2R R62, SRZ ;  /* 0x00000000003e7805 */ /* 0x000fe2000001ff00 */
[----:B------:R-:W-:Y:S01]  /*1e60*/  UIADD3 UR10, UR10, 0x2, URZ ;  /* 0x000000020a0a7890 */ /* 0x000fe2000fffe03f */
[----:B------:R-:W-:-:S02]  /*1e70*/  CS2R R64, SRZ ;  /* 0x0000000000407805 */ /* 0x000fc4000001ff00 */
[----:B------:R-:W-:Y:S01]  /*1e80*/  ISETP.NE.AND P0, PT, RZ, UR7, PT ;  /* 0x00000007ff007c0c */ /* 0x000fe2000bf05270 */
[----:B------:R-:W-:Y:S01]  /*1e90*/  UMOV UR9, 0x80000020 ;  /* 0x8000002000097882 */ /* 0x000fe20000000000 */
[----:B------:R-:W-:Y:S01]  /*1ea0*/  UMOV UR11, 0x80000020 ;  /* 0x80000020000b7882 */ /* 0x000fe20000000000 */
        /* <DEDUP_REMOVED lines=10> */
[----:B------:R-:W-:Y:S01]  /*1f50*/  QGMMA.64x64x32.F32.E4M3.E4M3 R24, gdesc[UR8], R24, gsb0 ;  /* 0x00e00000081879f3 */ /* 0x000fe20008000818 */
[----:B------:R-:W-:Y:S05]  /*1f60*/  @!P0 BRA `(.L_x_26) ;  /* 0x0000000000888947 */ /* 0x000fea0003800000 */
[----:B------:R-:W-:Y:S02]  /*1f70*/  WARPGROUP.DEPBAR.LE gsb0, 0x0 ;  /* 0x00008000000079c5 */ /* 0x000fe40000010000 */
[----:B------:R-:W-:-:S01]  /*1f80*/  FADD R85, RZ, R24 ;  /* 0x00000018ff557221 */ /* 0x000fc20000000000 */
[----:B------:R-:W-:Y:S01]  /*1f90*/  FADD R84, RZ, R25 ;  /* 0x00000019ff547221 */ /* 0x000fe20000000000 */
        /* <DEDUP_REMOVED lines=30> */
[----:B------:R-:W-:-:S06]  /*2180*/  UMOV UR6, URZ ;  /* 0x0000003f00067c82 */ /* 0x000fcc0008000000 */
.L_x_26:
[----:B------:R-:W-:-:S04]  /*2190*/  UIADD3 UR19, UR5, 0x1, URZ ;  /* 0x0000000105137890 */ /* 0x000fc8000fffe03f */
[----:B------:R-:W-:-:S04]  /*21a0*/  UISETP.NE.AND UP0, UPT, UR19, 0x1c, UPT ;  /* 0x0000001c1300788c */ /* 0x000fc8000bf05270 */
[----:B------:R-:W-:Y:S02]  /*21b0*/  USEL UR8, URZ, 0x1, UP0 ;  /* 0x000000013f087887 */ /* 0x000fe40008000000 */
[----:B------:R-:W-:Y:S02]  /*21c0*/  USEL UR19, UR19, URZ, UP0 ;  /* 0x0000003f13137287 */ /* 0x000fe40008000000 */
[----:B------:R-:W-:-:S06]  /*21d0*/  ULOP3.LUT UR8, UR4, UR8, URZ, 0x3c, !UPT ;  /* 0x0000000804087292 */ /* 0x000fcc000f8e3c3f */
[----:B------:R-:W-:Y:S01]  /*21e0*/  IMAD.U32 R88, RZ, RZ, UR8 ;  /* 0x00000008ff587e24 */ /* 0x000fe2000f8e00ff */
[----:B------:R-:W-:-:S06]  /*21f0*/  UMOV UR8, 0x1 ;  /* 0x0000000100087882 */ /* 0x000fcc0000000000 */
.L_x_21:
[----:B------:R-:W-:-:S06]  /*2200*/  UISETP.GE.AND UP0, UPT, UR14, 0x1, UPT ;  /* 0x000000010e00788c */ /* 0x000fcc000bf06270 */
[----:B------:R-:W-:-:S13]  /*2210*/  PLOP3.LUT P0, PT, PT, PT, UP0, 0x80, 0x0 ;  /* 0x000000000000781c */ /* 0x000fda0003f0f008 */
[----:B------:R-:W-:Y:S05]  /*2220*/  @!P0 BRA `(.L_x_27) ;  /* 0x0000000400688947 */ /* 0x000fea0003800000 */
[----:B01----:R-:W-:Y:S01]  /*2230*/  IMAD.U32 R16, RZ, RZ, UR14 ;  /* 0x0000000eff107e24 */ /* 0x003fe2000f8e00ff */
[----:B------:R-:W-:Y:S01]  /*2240*/  ULDC UR25, c[0x0][0x50c] ;  /* 0x0001430000197ab9 */ /* 0x000fe20000000800 */
[----:B------:R-:W-:-:S07]  /*2250*/  IMAD.U32 R17, RZ, RZ, UR5 ;  /* 0x00000005ff117e24 */ /* 0x000fce000f8e00ff */
.L_x_35:
[----:B------:R-:W-:-:S13]  /*2260*/  ISETP.NE.AND P1, PT, R86, 0x3, PT ;  /* 0x000000035600780c */ /* 0x000fda0003f25270 */
[----:B------:R-:W-:Y:S05]  /*2270*/  @!P1 BRA `(.L_x_28) ;  /* 0x0000000000049947 */ /* 0x000fea0003800000 */
[----:B------:R-:W-:Y:S01]  /*2280*/  BPT.TRAP 0x1 ;  /* 0x000000040000795c */ /* 0x000fe20000300000 */
.L_x_28:
[----:B------:R-:W-:Y:S01]  /*2290*/  ULEA UR9, UR19, UR12, 0x3 ;  /* 0x0000000c13097291 */ /* 0x000fe2000f8e183f */
[----:B------:R-:W-:-:S08]  /*22a0*/  SHF.L.U32 R18, R88, 0x1f, RZ ;  /* 0x0000001f58127819 */ /* 0x000fd000000006ff */
[----:B------:R0:W1:Y:S01]  /*22b0*/  SYNCS.PHASECHK.TRANS64.TRYWAIT P0, [UR9], R18 ;  /* 0x00000012ff0075a7 */ /* 0x0000620008000149 */
[----:B------:R-:W-:Y:S05]  /*22c0*/  @!P1 BRA `(.L_x_29) ;  /* 0x0000000000049947 */ /* 0x000fea0003800000 */
[----:B------:R-:W-:Y:S01]  /*22d0*/  BPT.TRAP 0x1 ;  /* 0x000000040000795c */ /* 0x000fe20000300000 */
.L_x_29:
[----:B-1----:R-:W-:Y:S05]  /*22e0*/  @P0 BRA `(.L_x_30) ;  /* 0x0000000000080947 */ /* 0x002fea0003800000 */
[----:B------:R-:W1:Y:S02]  /*22f0*/  SYNCS.PHASECHK.TRANS64.TRYWAIT P0, [UR9], R18 ;  /* 0x00000012ff0075a7 */ /* 0x000e640008000149 */
[----:B-1----:R-:W-:Y:S05]  /*2300*/  @!P0 BRA `(.L_x_31) ;  /* 0x00000054006c8947 */ /* 0x002fea0003800000 */
.L_x_30:
[----:B------:R-:W-:Y:S01]  /*2310*/  UISETP.NE.AND UP0, UPT, UR7, URZ, UPT ;  /* 0x0000003f0700728c */ /* 0x000fe2000bf05270 */
[----:B------:R-:W-:Y:S01]  /*2320*/  WARPGROUP.ARRIVE ;  /* 0x00000000000079c5 */ /* 0x000fe20000000000 */
[----:B------:R-:W-:Y:S02]  /*2330*/  ULEA UR10, UR19, UR17, 0x8 ;  /* 0x00000011130a7291 */ /* 0x000fe4000f8e403f */
[----:B------:R-:W-:Y:S01]  /*2340*/  USEL UR8, UR8, URZ, !UP0 ;  /* 0x0000003f08087287 */ /* 0x000fe2000c000000 */
[----:B------:R-:W-:Y:S01]  /*2350*/  UMOV UR9, 0x80000020 ;  /* 0x8000002000097882 */ /* 0x000fe20000000000 */
[----:B------:R-:W-:Y:S02]  /*2360*/  UMOV UR11, 0x80000020 ;  /* 0x80000020000b7882 */ /* 0x000fe40000000000 */
[----:B------:R-:W-:Y:S02]  /*2370*/  UISETP.NE.U32.AND UP0, UPT, UR8, URZ, UPT ;  /* 0x0000003f0800728c */ /* 0x000fe4000bf05070 */
[----:B------:R-:W-:-:S02]  /*2380*/  ULEA UR8, UR19, UR18, 0x8 ;  /* 0x0000001213087291 */ /* 0x000fc4000f8e403f */
[----:B------:R-:W-:-:S07]  /*2390*/  UIADD3 UR6, UR6, 0x2, URZ ;  /* 0x0000000206067890 */ /* 0x000fce000fffe03f */
[----:B------:R-:W-:Y:S01]  /*23a0*/  QGMMA.64x64x32.F32.E4M3.E4M3 R24, gdesc[UR8], R24, UP0 ;  /* 0x00e00000081879f3 */ /* 0x000fe2000bf00818 */
[----:B------:R-:W-:Y:S02]  /*23b0*/  UIADD3 UR8, UR8, 0x2, URZ ;  /* 0x0000000208087890 */ /* 0x000fe4000fffe03f */
[----:B------:R-:W-:Y:S01]  /*23c0*/  UIADD3 UR10, UR10, 0x2, URZ ;  /* 0x000000020a0a7890 */ /* 0x000fe2000fffe03f */
[----:B------:R-:W-:Y:S01]  /*23d0*/  UMOV UR9, 0x80000020 ;  /* 0x8000002000097882 */ /* 0x000fe20000000000 */
[----:B------:R-:W-:Y:S01]  /*23e0*/  UMOV UR11, 0x80000020 ;  /* 0x80000020000b7882 */ /* 0x000fe20000000000 */
[----:B------:R-:W-:-:S04]  /*23f0*/  UISETP.NE.AND UP0, UPT, UR6, UR25, UPT ;  /* 0x000000190600728c */ /* 0x000fc8000bf05270 */
[----:B------:R-:W-:-:S06]  /*2400*/  USEL UR7, URZ, 0x1, UP0 ;  /* 0x000000013f077887 */ /* 0x000fcc0008000000 */
[----:B------:R-:W-:Y:S01]  /*2410*/  ISETP.NE.AND P0, PT, RZ, UR7, PT ;  /* 0x00000007ff007c0c */ /* 0x000fe2000bf05270 */
[----:B------:R-:W-:Y:S03]  /*2420*/  QGMMA.64x64x32.F32.E4M3.E4M3 R24, gdesc[UR8], R24, gsb0 ;  /* 0x00e00000081879f3 */ /* 0x000fe60008000818 */
[----:B------:R-:W-:-:S09]  /*2430*/  WARPGROUP.DEPBAR.LE gsb0, 0x1 ;  /* 0x00008000000079c5 */ /* 0x000fd20000010100 */
[----:B------:R-:W-:Y:S05]  /*2440*/  @!P0 BRA `(.L_x_32) ;  /* 0x0000000000888947 */ /* 0x000fea0003800000 */
[----:B------:R-:W-:Y:S02]  /*2450*/  WARPGROUP.DEPBAR.LE gsb0, 0x0 ;  /* 0x00008000000079c5 */ /* 0x000fe40000010000 */
[----:B------:R-:W-:-:S01]  /*2460*/  FADD R85, R24, R85 ;  /* 0x0000005518557221 */ /* 0x000fc20000000000 */
[----:B------:R-:W-:Y:S01]  /*2470*/  FADD R84, R25, R84 ;  /* 0x0000005419547221 */ /* 0x000fe20000000000 */
        /* <DEDUP_REMOVED lines=30> */
[----:B------:R-:W-:-:S06]  /*2660*/  UMOV UR6, URZ ;  /* 0x0000003f00067c82 */ /* 0x000fcc0008000000 */
.L_x_32:
[----:B------:R-:W-:Y:S05]  /*2670*/  @!P1 BRA `(.L_x_33) ;  /* 0x0000000000049947 */ /* 0x000fea0003800000 */
[----:B------:R-:W-:Y:S01]  /*2680*/  BPT.TRAP 0x1 ;  /* 0x000000040000795c */ /* 0x000fe20000300000 */
.L_x_33:
[----:B------:R-:W-:-:S13]  /*2690*/  ISETP.NE.AND P0, PT, R13, RZ, PT ;  /* 0x000000ff0d00720c */ /* 0x000fda0003f05270 */
[----:B01----:R-:W-:-:S05]  /*26a0*/  @P0 LEA R18, R17, UR12, 0x3 ;  /* 0x0000000c11120c11 */ /* 0x003fca000f8e18ff */
[----:B------:R-:W-:-:S05]  /*26b0*/  @P0 VIADD R19, R18, 0xe0 ;  /* 0x000000e012130836 */ /* 0x000fca0000000000 */
[----:B------:R-:W-:-:S04]  /*26c0*/  @P0 PRMT R19, R12, 0x654, R19 ;  /* 0x000006540c130816 */ /* 0x000fc80000000013 */
[----:B------:R0:W-:Y:S01]  /*26d0*/  @P0 SYNCS.ARRIVE.TRANS64.RED.A1T0 RZ, [R19+URZ], RZ ;  /* 0x000000ff13ff09a7 */ /* 0x0001e2000810043f */
[----:B------:R-:W-:-:S13]  /*26e0*/  ISETP.GT.U32.AND P0, PT, R7, 0x1, PT ;  /* 0x000000010700780c */ /* 0x000fda0003f04070 */
[----:B0-----:R-:W-:Y:S05]  /*26f0*/  @P0 BRA `(.L_x_34) ;  /* 0x0000000000040947 */ /* 0x001fea0003800000 */
[----:B------:R-:W-:Y:S01]  /*2700*/  BPT.TRAP 0x1 ;  /* 0x000000040000795c */ /* 0x000fe20000300000 */
.L_x_34:
[----:B------:R-:W-:Y:S01]  /*2710*/  UIADD3 UR19, UR19, 0x1, URZ ;  /* 0x0000000113137890 */ /* 0x000fe2000fffe03f */
[C---:B------:R-:W-:Y:S01]  /*2720*/  ISETP.GT.AND P1, PT, R16.reuse, 0x1, PT ;  /* 0x000000011000780c */ /* 0x040fe20003f24270 */
[----:B------:R-:W-:Y:S02]  /*2730*/  VIADD R17, R17, 0x1 ;  /* 0x0000000111117836 */ /* 0x000fe40000000000 */
[----:B------:R-:W-:Y:S01]  /*2740*/  UISETP.NE.AND UP0, UPT, UR19, 0x1c, UPT ;  /* 0x0000001c1300788c */ /* 0x000fe2000bf05270 */
[----:B------:R-:W-:Y:S02]  /*2750*/  VIADD R16, R16, 0xffffffff ;  /* 0xffffffff10107836 */ /* 0x000fe40000000000 */
[C---:B------:R-:W-:Y:S01]  /*2760*/  ISETP.NE.AND P0, PT, R17.reuse, 0x1c, PT ;  /* 0x0000001c1100780c */ /* 0x040fe20003f05270 */
[----:B------:R-:W-:Y:S02]  /*2770*/  USEL UR8, URZ, 0x1, UP0 ;  /* 0x000000013f087887 */ /* 0x000fe40008000000 */
[----:B------:R-:W-:Y:S01]  /*2780*/  USEL UR19, UR19, URZ, UP0 ;  /* 0x0000003f13137287 */ /* 0x000fe20008000000 */
[----:B------:R-:W-:-:S03]  /*2790*/  SEL R17, R17, RZ, P0 ;  /* 0x000000ff11117207 */ /* 0x000fc60000000000 */
[----:B------:R-:W-:Y:S01]  /*27a0*/  LOP3.LUT R88, R88, UR8, RZ, 0x3c, !PT ;  /* 0x0000000858587c12 */ /* 0x000fe2000f8e3cff */
[----:B------:R-:W-:Y:S01]  /*27b0*/  UMOV UR8, 0x1 ;  /* 0x0000000100087882 */ /* 0x000fe20000000000 */
[----:B------:R-:W-:Y:S06]  /*27c0*/  @P1 BRA `(.L_x_35) ;  /* 0xfffffff800a41947 */ /* 0x000fec000383ffff */
.L_x_27:
[----:B------:R-:W-:Y:S01]  /*27d0*/  UISETP.NE.AND UP0, UPT, UR6, URZ, UPT ;  /* 0x0000003f0600728c */ /* 0x000fe2000bf05270 */
[----:B01----:R-:W0:Y:S01]  /*27e0*/  LDC R16, c[0x0][0x28c] ;  /* 0x0000a300ff107b82 */ /* 0x003e220000000800 */
[----:B------:R-:W-:Y:S02]  /*27f0*/  IMAD.U32 R17, RZ, RZ, UR24 ;  /* 0x00000018ff117e24 */ /* 0x000fe4000f8e00ff */
[----:B------:R-:W-:-:S06]  /*2800*/  USEL UR6, URZ, 0x1, !UP0 ;  /* 0x000000013f067887 */ /* 0x000fcc000c000000 */
[----:B------:R-:W-:-:S13]  /*2810*/  ISETP.NE.AND P0, PT, RZ, UR6, PT ;  /* 0x00000006ff007c0c */ /* 0x000fda000bf05270 */
[----:B------:R-:W-:Y:S05]  /*2820*/  @!P0 BRA `(.L_x_36) ;  /* 0x0000000000848947 */ /* 0x000fea0003800000 */
[----:B------:R-:W-:Y:S02]  /*2830*/  WARPGROUP.DEPBAR.LE gsb0, 0x0 ;  /* 0x00008000000079c5 */ /* 0x000fe40000010000 */
[----:B------:R-:W-:Y:S01]  /*2840*/  FADD R85, R24, R85 ;  /* 0x0000005518557221 */ /* 0x000fe20000000000 */
        /* <DEDUP_REMOVED lines=30> */
[----:B------:R-:W-:-:S07]  /*2a30*/  FADD R22, R22, R55 ;  /* 0x0000003716167221 */ /* 0x000fce0000000000 */
.L_x_36:
[----:B0-----:R-:W-:Y:S01]  /*2a40*/  ISETP.GE.AND P0, PT, R16, 0x1, PT ;  /* 0x000000011000780c */ /* 0x001fe20003f06270 */
[----:B------:R0:W-:Y:S01]  /*2a50*/  SYNCS.ARRIVE.TRANS64.A1T0 RZ, [R17+UR23], RZ ;  /* 0x000000ff11ff79a7 */ /* 0x0001e20008100017 */
[----:B------:R-:W-:-:S11]  /*2a60*/  WARPGROUP.DEPBAR.LE gsb0, 0x0 ;  /* 0x00008000000079c5 */ /* 0x000fd60000010000 */
[----:B------:R-:W-:Y:S05]  /*2a70*/  @!P0 BRA `(.L_x_37) ;  /* 0x0000000000488947 */ /* 0x000fea0003800000 */
[----:B------:R-:W-:-:S13]  /*2a80*/  ISETP.NE.AND P0, PT, R86, 0x3, PT ;  /* 0x000000035600780c */ /* 0x000fda0003f05270 */
[----:B------:R-:W-:Y:S05]  /*2a90*/  @!P0 BRA `(.L_x_38) ;  /* 0x0000000000048947 */ /* 0x000fea0003800000 */
[----:B------:R-:W-:Y:S01]  /*2aa0*/  BPT.TRAP 0x1 ;  /* 0x000000040000795c */ /* 0x000fe20000300000 */
.L_x_38:
[----:B------:R-:W-:-:S13]  /*2ab0*/  ISETP.NE.AND P0, PT, R13, RZ, PT ;  /* 0x000000ff0d00720c */ /* 0x000fda0003f05270 */
[----:B------:R-:W-:-:S05]  /*2ac0*/  VOTEU.ANY UP0, P0 ;  /* 0x00000000003f7886 */ /* 0x000fca0000000100 */
[----:B------:R-:W-:-:S06]  /*2ad0*/  @UP0 UIADD3 UR6, UR14, UR5, URZ ;  /* 0x000000050e060290 */ /* 0x000fcc000fffe03f */
[----:B------:R-:W-:Y:S02]  /*2ae0*/  IMAD.U32 R16, RZ, RZ, UR6 ;  /* 0x00000006ff107e24 */ /* 0x000fe4000f8e00ff */
[----:B------:R-:W-:-:S03]  /*2af0*/  IMAD.U32 R19, RZ, RZ, UR6 ;  /* 0x00000006ff137e24 */ /* 0x000fc6000f8e00ff */
[----:B------:R-:W-:-:S05]  /*2b00*/  @P0 SHF.R.U32.HI R16, RZ, 0x2, R16 ;  /* 0x00000002ff100819 */ /* 0x000fca0000011610 */
[----:B0-----:R-:W-:-:S04]  /*2b10*/  @P0 IMAD.WIDE.U32 R16, R16, 0x24924925, RZ ;  /* 0x2492492510100825 */ /* 0x001fc800078e00ff */
[----:B------:R-:W-:-:S05]  /*2b20*/  @P0 IMAD R16, R17, -0x1c, R19 ;  /* 0xffffffe411100824 */ /* 0x000fca00078e0213 */
[----:B------:R-:W-:-:S05]  /*2b30*/  @P0 LEA R16, R16, UR12, 0x3 ;  /* 0x0000000c10100c11 */ /* 0x000fca000f8e18ff */
[----:B------:R-:W-:-:S05]  /*2b40*/  @P0 VIADD R17, R16, 0xe0 ;  /* 0x000000e010110836 */ /* 0x000fca0000000000 */
[----:B------:R-:W-:-:S04]  /*2b50*/  @P0 PRMT R17, R12, 0x654, R17 ;  /* 0x000006540c110816 */ /* 0x000fc80000000011 */
[----:B------:R1:W-:Y:S01]  /*2b60*/  @P0 SYNCS.ARRIVE.TRANS64.RED.A1T0 RZ, [R17+URZ], RZ ;  /* 0x000000ff11ff09a7 */ /* 0x0003e2000810043f */
[----:B------:R-:W-:-:S13]  /*2b70*/  ISETP.GT.U32.AND P0, PT, R7, 0x1, PT ;  /* 0x000000010700780c */ /* 0x000fda0003f04070 */
[----:B-1----:R-:W-:Y:S05]  /*2b80*/  @P0 BRA `(.L_x_37) ;  /* 0x0000000000040947 */ /* 0x002fea0003800000 */
[----:B------:R-:W-:Y:S01]  /*2b90*/  BPT.TRAP 0x1 ;  /* 0x000000040000795c */ /* 0x000fe20000300000 */
.L_x_37:
[----:B------:R-:W-:Y:S01]  /*2ba0*/  SHF.L.U32 R16, R87, 0x1f, RZ ;  /* 0x0000001f57107819 */ /* 0x000fe200000006ff */
[----:B------:R-:W-:Y:S01]  /*2bb0*/  UIADD3 UR5, UR22, UR5, URZ ;  /* 0x0000000516057290 */ /* 0x000fe2000fffe03f */
[----:B------:R-:W1:Y:S01]  /*2bc0*/  LDC R31, c[0x0][0x288] ;  /* 0x0000a200ff1f7b82 */ /* 0x000e620000000800 */
[----:B------:R-:W-:Y:S01]  /*2bd0*/  UISETP.GE.U32.AND UP1, UPT, UR22, 0x1c, UPT ;  /* 0x0000001c1600788c */ /* 0x000fe2000bf26070 */
[----:B------:R-:W-:Y:S01]  /*2be0*/  IMAD.SHL.U32 R24, R20, 0x2, RZ ;  /* 0x0000000214187824 */ /* 0x000fe200078e00ff */
[----:B------:R-:W-:Y:S02]  /*2bf0*/  UISETP.GT.U32.AND UP0, UPT, UR5, 0x1b, UPT ;  /* 0x0000001b0500788c */ /* 0x000fe4000bf04070 */
[----:B------:R-:W-:Y:S02]  /*2c00*/  USHF.R.U32.HI UR6, URZ, 0x2, UR5 ;  /* 0x000000023f067899 */ /* 0x000fe40008011605 */
[----:B------:R-:W-:Y:S01]  /*2c10*/  UISETP.LT.U32.AND UP0, UPT, UR22, 0x1c, UP0 ;  /* 0x0000001c1600788c */ /* 0x000fe20008701070 */
[----:B------:R-:W4:Y:S01]  /*2c20*/  SYNCS.PHASECHK.TRANS64.TRYWAIT P0, [UR15+0x8], R16 ;  /* 0x00000810ff0075a7 */ /* 0x000f22000800014f */
[----:B------:R-:W-:Y:S01]  /*2c30*/  UIMAD.WIDE.U32 UR6, UR6, 0x24924925, URZ ;  /* 0x24924925060678a5 */ /* 0x000fe2000f8e003f */
[----:B------:R-:W-:Y:S01]  /*2c40*/  SHF.R.S32.HI R25, RZ, 0x1f, R24 ;  /* 0x0000001fff197819 */ /* 0x000fe20000011418 */
[----:B------:R-:W-:-:S02]  /*2c50*/  USEL UR8, URZ, 0x1, !UP0 ;  /* 0x000000013f087887 */ /* 0x000fc4000c000000 */
[----:B------:R-:W-:Y:S02]  /*2c60*/  UIMAD UR5, UR7, -0x1c, UR5 ;  /* 0xffffffe4070578a4 */ /* 0x000fe4000f8e0205 */
[----:B------:R-:W-:-:S04]  /*2c70*/  ULOP3.LUT UR4, UR4, UR8, URZ, 0x3c, !UPT ;  /* 0x0000000804047292 */ /* 0x000fc8000f8e3c3f */
[----:B------:R-:W-:Y:S01]  /*2c80*/  @UP1 ULOP3.LUT UR4, UR4, 0x1, UR7, 0x78, !UPT ;  /* 0x0000000104041892 */ /* 0x000fe2000f8e7807 */
[----:B-1--4-:R-:W-:Y:S11]  /*2c90*/  @!P0 BRA `(.L_x_39) ;  /* 0x0000004c00208947 */ /* 0x012ff60003800000 */
.L_x_157:
[----:B------:R-:W-:Y:S01]  /*2ca0*/  IMAD.SHL.U32 R33, R4, 0x40, RZ ;  /* 0x0000004004217824 */ /* 0x000fe200078e00ff */
[----:B------:R-:W-:Y:S01]  /*2cb0*/  ULDC UR8, c[0x0][0x284] ;  /* 0x0000a10000087ab9 */ /* 0x000fe20000000800 */
[----:B------:R-:W-:Y:S01]  /*2cc0*/  IMAD.SHL.U32 R4, R6, 0x40, RZ ;  /* 0x0000004006047824 */ /* 0x000fe200078e00ff */
[----:B------:R-:W-:Y:S01]  /*2cd0*/  SHF.R.S32.HI R32, RZ, 0x1f, R5 ;  /* 0x0000001fff207819 */ /* 0x000fe20000011405 */
[----:B------:R-:W-:Y:S01]  /*2ce0*/  ULDC.64 UR6, c[0x0][0x5d0] ;  /* 0x0001740000067ab9 */ /* 0x000fe20000000a00 */
[----:B------:R-:W-:Y:S01]  /*2cf0*/  SHF.R.S32.HI R30, RZ, 0x1f, R33 ;  /* 0x0000001fff1e7819 */ /* 0x000fe20000011421 */
[----:B0-----:R-:W-:Y:S01]  /*2d00*/  IMAD.WIDE.U32 R16, R5, UR6, R24 ;  /* 0x0000000605107c25 */ /* 0x001fe2000f8e0018 */
[----:B------:R-:W-:-:S03]  /*2d10*/  ISETP.GE.AND P0, PT, R4, UR8, PT ;  /* 0x0000000804007c0c */ /* 0x000fc6000bf06270 */
[----:B------:R-:W-:Y:S01]  /*2d20*/  IMAD R18, R32, UR6, RZ ;  /* 0x0000000620127c24 */ /* 0x000fe2000f8e02ff */
[C---:B------:R-:W-:Y:S02]  /*2d30*/  ISETP.GE.OR P0, PT, R33.reuse, R31, P0 ;  /* 0x0000001f2100720c */ /* 0x040fe40000706670 */
[----:B------:R-:W-:Y:S01]  /*2d40*/  IADD3 R16, P1, R33, R16, RZ ;  /* 0x0000001021107210 */ /* 0x000fe20007f3e0ff */
[----:B------:R-:W-:-:S05]  /*2d50*/  IMAD R19, R5, UR7, R18 ;  /* 0x0000000705137c24 */ /* 0x000fca000f8e0212 */
[----:B------:R-:W-:-:S05]  /*2d60*/  IADD3.X R17, R30, R17, R19, P1, !PT ;  /* 0x000000111e117210 */ /* 0x000fca0000ffe413 */
[----:B------:R-:W-:Y:S05]  /*2d70*/  @P0 BRA `(.L_x_40) ;  /* 0x0000002400a80947 */ /* 0x000fea0003800000 */
[----:B------:R-:W0:Y:S01]  /*2d80*/  LDC.64 R26, c[0x0][0x5c8] ;  /* 0x00017200ff1a7b82 */ /* 0x000e220000000a00 */
[----:B------:R-:W-:Y:S01]  /*2d90*/  IMAD.WIDE R28, R6, 0x40, R10 ;  /* 0x00000040061c7825 */ /* 0x000fe200078e020a */
[----:B------:R-:W-:Y:S01]  /*2da0*/  ULDC.64 UR6, c[0x0][0x5c0] ;  /* 0x0001700000067ab9 */ /* 0x000fe20000000a00 */
[----:B------:R-:W-:Y:S02]  /*2db0*/  BSSY B0, `(.L_x_40) ;  /* 0x0000266000007945 */ /* 0x000fe40003800000 */
[-C--:B0-----:R-:W-:Y:S02]  /*2dc0*/  IMAD R6, R29, R26.reuse, RZ ;  /* 0x0000001a1d067224 */ /* 0x081fe400078e02ff */
[----:B------:R-:W-:-:S04]  /*2dd0*/  IMAD.WIDE.U32 R16, R28, R26, R16 ;  /* 0x0000001a1c107225 */ /* 0x000fc800078e0010 */
[----:B------:R-:W-:Y:S01]  /*2de0*/  IMAD R19, R28, R27, R6 ;  /* 0x0000001b1c137224 */ /* 0x000fe200078e0206 */
[----:B------:R-:W-:Y:S02]  /*2df0*/  LEA R18, P0, R26, R16, 0x3 ;  /* 0x000000101a127211 */ /* 0x000fe400078018ff */
[----:B------:R-:W-:Y:S01]  /*2e00*/  IADD3 R16, P1, R16, UR6, RZ ;  /* 0x0000000610107c10 */ /* 0x000fe2000ff3e0ff */
[----:B------:R-:W-:Y:S01]  /*2e10*/  IMAD.IADD R19, R17, 0x1, R19 ;  /* 0x0000000111137824 */ /* 0x000fe200078e0213 */
[----:B------:R-:W-:-:S04]  /*2e20*/  IADD3 R18, P2, R18, UR6, RZ ;  /* 0x0000000612127c10 */ /* 0x000fc8000ff5e0ff */
[----:B------:R-:W-:Y:S01]  /*2e30*/  LEA.HI.X R6, R26, R19, R27, 0x3, P0 ;  /* 0x000000131a067211 */ /* 0x000fe200000f1c1b */
[----:B------:R-:W-:Y:S01]  /*2e40*/  IMAD R26, R20, -0x2, R31 ;  /* 0xfffffffe141a7824 */ /* 0x000fe200078e021f */
[----:B---3-5:R-:W-:Y:S02]  /*2e50*/  FSETP.NEU.AND P0, PT, R15, RZ, PT ;  /* 0x000000ff0f00720b */ /* 0x028fe40003f0d000 */
[----:B------:R-:W-:Y:S01]  /*2e60*/  IADD3.X R17, R19, UR7, RZ, P1, !PT ;  /* 0x0000000713117c10 */ /* 0x000fe20008ffe4ff */
[----:B------:R-:W-:Y:S01]  /*2e70*/  IMAD.IADD R26, R26, 0x1, -R33 ;  /* 0x000000011a1a7824 */ /* 0x000fe200078e0a21 */
[----:B------:R-:W-:Y:S01]  /*2e80*/  IADD3.X R19, R6, UR7, RZ, P2, !PT ;  /* 0x0000000706137c10 */ /* 0x000fe200097fe4ff */
[----:B------:R-:W-:-:S08]  /*2e90*/  IMAD.IADD R6, R21, 0x1, -R4 ;  /* 0x0000000115067824 */ /* 0x000fd000078e0a04 */
[----:B------:R-:W-:Y:S05]  /*2ea0*/  @!P0 BRA `(.L_x_41) ;  /* 0x0000001c00188947 */ /* 0x000fea0003800000 */
[----:B------:R-:W-:Y:S01]  /*2eb0*/  ULDC.64 UR6, c[0x0][0x5b8] ;  /* 0x00016e0000067ab9 */ /* 0x000fe20000000a00 */
[----:B------:R-:W-:Y:S01]  /*2ec0*/  ULDC.64 UR8, c[0x0][0x5a8] ;  /* 0x00016a0000087ab9 */ /* 0x000fe20000000a00 */
[----:B------:R-:W-:Y:S01]  /*2ed0*/  IMAD.WIDE.U32 R24, R5, UR6, R24 ;  /* 0x0000000605187c25 */ /* 0x000fe2000f8e0018 */
[----:B------:R-:W-:Y:S03]  /*2ee0*/  BSSY B1, `(.L_x_42) ;  /* 0x0000010000017945 */ /* 0x000fe60003800000 */
[----:B------:R-:W-:Y:S01]  /*2ef0*/  IMAD R4, R32, UR6, RZ ;  /* 0x0000000620047c24 */ /* 0x000fe2000f8e02ff */
[----:B------:R-:W-:-:S03]  /*2f00*/  IADD3 R24, P0, R33, R24, RZ ;  /* 0x0000001821187210 */ /* 0x000fc60007f1e0ff */
[----:B------:R-:W-:Y:S01]  /*2f10*/  IMAD R5, R5, UR7, R4 ;  /* 0x0000000705057c24 */ /* 0x000fe2000f8e0204 */
[----:B------:R-:W-:Y:S02]  /*2f20*/  ULDC.64 UR6, c[0x0][0x5b0] ;  /* 0x00016c0000067ab9 */ /* 0x000fe40000000a00 */
[----:B------:R-:W-:Y:S02]  /*2f30*/  IMAD R27, R29, UR6, RZ ;  /* 0x000000061d1b7c24 */ /* 0x000fe4000f8e02ff */
[----:B------:R-:W-:Y:S02]  /*2f40*/  IADD3.X R25, R30, R25, R5, P0, !PT ;  /* 0x000000191e197210 */ /* 0x000fe400007fe405 */
[----:B------:R-:W-:Y:S01]  /*2f50*/  ISETP.GE.AND P0, PT, R26, 0x1, PT ;  /* 0x000000011a00780c */ /* 0x000fe20003f06270 */
[C---:B------:R-:W-:Y:S02]  /*2f60*/  IMAD R27, R28.reuse, UR7, R27 ;  /* 0x000000071c1b7c24 */ /* 0x040fe4000f8e021b */
[----:B------:R-:W-:Y:S01]  /*2f70*/  IMAD.WIDE.U32 R4, R28, UR6, R24 ;  /* 0x000000061c047c25 */ /* 0x000fe2000f8e0018 */
[----:B------:R-:W-:-:S02]  /*2f80*/  ISETP.LT.OR P3, PT, R6, 0x1, !P0 ;  /* 0x000000010600780c */ /* 0x000fc40004761670 */
[----:B------:R-:W-:-:S04]  /*2f90*/  IADD3 R4, P1, R4, UR8, RZ ;  /* 0x0000000804047c10 */ /* 0x000fc8000ff3e0ff */
[--C-:B------:R-:W-:Y:S02]  /*2fa0*/  IADD3.X R5, R5, UR9, R27.reuse, P1, !PT ;  /* 0x0000000905057c10 */ /* 0x100fe40008ffe41b */
[----:B------:R-:W-:-:S05]  /*2fb0*/  PRMT R27, RZ, 0x7610, R27 ;  /* 0x00007610ff1b7816 */ /* 0x000fca000000001b */
[----:B------:R-:W-:Y:S05]  /*2fc0*/  @P3 BRA `(.L_x_43) ;  /* 0x0000000000043947 */ /* 0x000fea0003800000 */
[----:B------:R0:W5:Y:S02]  /*2fd0*/  LDG.E.U8 R27, desc[UR20][R4.64] ;  /* 0x00000014041b7981 */ /* 0x000164000c1e1100 */
.L_x_43:
[----:B------:R-:W-:Y:S05]  /*2fe0*/  BSYNC B1 ;  /* 0x0000000000017941 */ /* 0x000fea0003800000 */
.L_x_42:
[----:B-----5:R-:W-:Y:S01]  /*2ff0*/  LOP3.LUT R27, R27, 0xff, RZ, 0xc0, !PT ;  /* 0x000000ff1b1b7812 */ /* 0x020fe200078ec0ff */
[----:B------:R-:W-:Y:S01]  /*3000*/  BSSY B1, `(.L_x_44) ;  /* 0x000000c000017945 */ /* 0x000fe20003800000 */
[----:B------:R-:W-:Y:S02]  /*3010*/  ISETP.GE.AND P1, PT, R26, 0x2, PT ;  /* 0x000000021a00780c */ /* 0x000fe40003f26270 */
[----:B------:R-:W-:Y:S02]  /*3020*/  F2FP.F16.E4M3.UNPACK_B R27, R27 ;  /* 0x0000001bff1b723e */ /* 0x000fe400020006ff */
[----:B------:R-:W-:-:S03]  /*3030*/  ISETP.LT.OR P2, PT, R6, 0x1, !P1 ;  /* 0x000000010600780c */ /* 0x000fc60004f41670 */
[----:B------:R-:W-:Y:S01]  /*3040*/  HADD2.F32 R30, -RZ, R27.H0_H0 ;  /* 0x2000001bff1e7230 */ /* 0x000fe20000004100 */
[----:B------:R-:W-:-:S04]  /*3050*/  PRMT R27, RZ, 0x7610, R27 ;  /* 0x00007610ff1b7816 */ /* 0x000fc8000000001b */
[----:B------:R-:W-:-:S04]  /*3060*/  FMUL R30, R30, R15 ;  /* 0x0000000f1e1e7220 */ /* 0x000fc80000400000 */
[----:B--2---:R-:W-:-:S05]  /*3070*/  FFMA R30, R85, R14, R30 ;  /* 0x0000000e551e7223 */ /* 0x004fca000000001e */
[----:B------:R-:W-:-:S05]  /*3080*/  F2FP.SATFINITE.E4M3.F32.PACK_AB_MERGE_C R31, RZ, R30, RZ ;  /* 0x0000001eff1f723e */ /* 0x000fca00048070ff */
[----:B------:R1:W-:Y:S01]  /*3090*/  @!P3 STG.E.U8 desc[UR20][R16.64], R31 ;  /* 0x0000001f1000b986 */ /* 0x0003e2000c101114 */
[----:B------:R-:W-:Y:S05]  /*30a0*/  @P2 BRA `(.L_x_45) ;  /* 0x0000000000042947 */ /* 0x000fea0003800000 */
[----:B------:R2:W5:Y:S02]  /*30b0*/  LDG.E.U8 R27, desc[UR20][R4.64+0x1] ;  /* 0x00000114041b7981 */ /* 0x000564000c1e1100 */
.L_x_45:
[----:B------:R-:W-:Y:S05]  /*30c0*/  BSYNC B1 ;  /* 0x0000000000017941 */ /* 0x000fea0003800000 */
.L_x_44:
[----:B-----5:R-:W-:Y:S01]  /*30d0*/  LOP3.LUT R27, R27, 0xff, RZ, 0xc0, !PT ;  /* 0x000000ff1b1b7812 */ /* 0x020fe200078ec0ff */
[----:B------:R-:W-:Y:S01]  /*30e0*/  BSSY B1, `(.L_x_46) ;  /* 0x0000012000017945 */ /* 0x000fe20003800000 */
[----:B-1----:R-:W-:Y:S02]  /*30f0*/  IADD3 R31, P3, R28, 0x8, RZ ;  /* 0x000000081c1f7810 */ /* 0x002fe40007f7e0ff */
[----:B------:R-:W-:Y:S02]  /*3100*/  F2FP.F16.E4M3.UNPACK_B R27, R27 ;  /* 0x0000001bff1b723e */ /* 0x000fe400020006ff */
[----:B------:R-:W-:Y:S01]  /*3110*/  ISETP.LT.OR P0, PT, R6, 0x9, !P0 ;  /* 0x000000090600780c */ /* 0x000fe20004701670 */
[----:B------:R-:W-:Y:S02]  /*3120*/  IMAD.X R29, RZ, RZ, R29, P3 ;  /* 0x000000ffff1d7224 */ /* 0x000fe400018e061d */
[----:B------:R-:W-:Y:S02]  /*3130*/  HADD2.F32 R28, -RZ, R27.H0_H0 ;  /* 0x2000001bff1c7230 */ /* 0x000fe40000004100 */
[----:B------:R-:W-:-:S04]  /*3140*/  IMAD.WIDE.U32 R24, R31, UR6, R24 ;  /* 0x000000061f187c25 */ /* 0x000fc8000f8e0018 */
[----:B------:R-:W-:Y:S01]  /*3150*/  FMUL R27, R28, R15 ;  /* 0x0000000f1c1b7220 */ /* 0x000fe20000400000 */
[----:B------:R-:W-:Y:S01]  /*3160*/  IMAD R28, R29, UR6, RZ ;  /* 0x000000061d1c7c24 */ /* 0x000fe2000f8e02ff */
[----:B------:R-:W-:Y:S02]  /*3170*/  IADD3 R24, P3, R24, UR8, RZ ;  /* 0x0000000818187c10 */ /* 0x000fe4000ff7e0ff */
[----:B------:R-:W-:Y:S01]  /*3180*/  FFMA R27, R84, R14, R27 ;  /* 0x0000000e541b7223 */ /* 0x000fe2000000001b */
[----:B------:R-:W-:-:S04]  /*3190*/  IMAD R31, R31, UR7, R28 ;  /* 0x000000071f1f7c24 */ /* 0x000fc8000f8e021c */
[----:B------:R-:W-:Y:S02]  /*31a0*/  F2FP.SATFINITE.E4M3.F32.PACK_AB_MERGE_C R29, RZ, R27, RZ ;  /* 0x0000001bff1d723e */ /* 0x000fe400048070ff */
[----:B------:R-:W-:Y:S02]  /*31b0*/  IADD3.X R25, R25, UR9, R31, P3, !PT ;  /* 0x0000000919197c10 */ /* 0x000fe40009ffe41f */
[----:B------:R-:W-:Y:S01]  /*31c0*/  PRMT R27, RZ, 0x7610, R27 ;  /* 0x00007610ff1b7816 */ /* 0x000fe2000000001b */
[----:B------:R1:W-:Y:S01]  /*31d0*/  @!P2 STG.E.U8 desc[UR20][R16.64+0x1], R29 ;  /* 0x0000011d1000a986 */ /* 0x0003e2000c101114 */
[----:B------:R-:W-:Y:S05]  /*31e0*/  @P0 BRA `(.L_x_47) ;  /* 0x0000000000040947 */ /* 0x000fea0003800000 */
[----:B------:R3:W5:Y:S02]  /*31f0*/  LDG.E.U8 R27, desc[UR20][R24.64] ;  /* 0x00000014181b7981 */ /* 0x000764000c1e1100 */
.L_x_47:
[----:B------:R-:W-:Y:S05]  /*3200*/  BSYNC B1 ;  /* 0x0000000000017941 */ /* 0x000fea0003800000 */
.L_x_46:
[----:B-----5:R-:W-:Y:S01]  /*3210*/  LOP3.LUT R27, R27, 0xff, RZ, 0xc0, !PT ;  /* 0x000000ff1b1b7812 */ /* 0x020fe200078ec0ff */
[----:B------:R-:W-:Y:S01]  /*3220*/  BSSY B1, `(.L_x_48) ;  /* 0x000000b000017945 */ /* 0x000fe20003800000 */
[----:B------:R-:W-:Y:S02]  /*3230*/  ISETP.LT.OR P1, PT, R6, 0x9, !P1 ;  /* 0x000000090600780c */ /* 0x000fe40004f21670 */
[----:B------:R-:W-:-:S05]  /*3240*/  F2FP.F16.E4M3.UNPACK_B R27, R27 ;  /* 0x0000001bff1b723e */ /* 0x000fca00020006ff */
[----:B------:R-:W-:Y:S01]  /*3250*/  HADD2.F32 R28, -RZ, R27.H0_H0 ;  /* 0x2000001bff1c7230 */ /* 0x000fe20000004100 */
[----:B------:R-:W-:-:S04]  /*3260*/  PRMT R27, RZ, 0x7610, R27 ;  /* 0x00007610ff1b7816 */ /* 0x000fc8000000001b */
[----:B------:R-:W-:-:S04]  /*3270*/  FMUL R28, R28, R15 ;  /* 0x0000000f1c1c7220 */ /* 0x000fc80000400000 */
[----:B------:R-:W-:-:S05]  /*3280*/  FFMA R28, R83, R14, R28 ;  /* 0x0000000e531c7223 */ /* 0x000fca000000001c */
[----:B-1----:R-:W-:-:S05]  /*3290*/  F2FP.SATFINITE.E4M3.F32.PACK_AB_MERGE_C R29, RZ, R28, RZ ;  /* 0x0000001cff1d723e */ /* 0x002fca00048070ff */
[----:B------:R1:W-:Y:S01]  /*32a0*/  @!P0 STG.E.U8 desc[UR20][R18.64], R29 ;  /* 0x0000001d12008986 */ /* 0x0003e2000c101114 */
[----:B------:R-:W-:Y:S05]  /*32b0*/  @P1 BRA `(.L_x_49) ;  /* 0x0000000000041947 */ /* 0x000fea0003800000 */
[----:B------:R4:W5:Y:S02]  /*32c0*/  LDG.E.U8 R27, desc[UR20][R24.64+0x1] ;  /* 0x00000114181b7981 */ /* 0x000964000c1e1100 */
.L_x_49:
[----:B------:R-:W-:Y:S05]  /*32d0*/  BSYNC B1 ;  /* 0x0000000000017941 */ /* 0x000fea0003800000 */
.L_x_48:
[----:B-----5:R-:W-:Y:S01]  /*32e0*/  LOP3.LUT R27, R27, 0xff, RZ, 0xc0, !PT ;  /* 0x000000ff1b1b7812 */ /* 0x020fe200078ec0ff */
[----:B------:R-:W-:Y:S01]  /*32f0*/  BSSY B1, `(.L_x_50) ;  /* 0x000000c000017945 */ /* 0x000fe20003800000 */
[----:B------:R-:W-:Y:S02]  /*3300*/  ISETP.GE.AND P0, PT, R26, 0x9, PT ;  /* 0x000000091a00780c */ /* 0x000fe40003f06270 */
[----:B------:R-:W-:Y:S02]  /*3310*/  F2FP.F16.E4M3.UNPACK_B R27, R27 ;  /* 0x0000001bff1b723e */ /* 0x000fe400020006ff */
[----:B------:R-:W-:-:S03]  /*3320*/  ISETP.LT.OR P2, PT, R6, 0x1, !P0 ;  /* 0x000000010600780c */ /* 0x000fc60004741670 */
[----:B------:R-:W-:-:S05]  /*3330*/  HADD2.F32 R28, -RZ, R27.H0_H0 ;  /* 0x2000001bff1c7230 */ /* 0x000fca0000004100 */
[----:B------:R-:W-:-:S04]  /*3340*/  FMUL R27, R28, R15 ;  /* 0x0000000f1c1b7220 */ /* 0x000fc80000400000 */
[----:B------:R-:W-:-:S05]  /*3350*/  FFMA R27, R82, R14, R27 ;  /* 0x0000000e521b7223 */ /* 0x000fca000000001b */
[----:B-1----:R-:W-:Y:S02]  /*3360*/  F2FP.SATFINITE.E4M3.F32.PACK_AB_MERGE_C R29, RZ, R27, RZ ;  /* 0x0000001bff1d723e */ /* 0x002fe400048070ff */
[----:B------:R-:W-:-:S03]  /*3370*/  PRMT R27, RZ, 0x7610, R27 ;  /* 0x00007610ff1b7816 */ /* 0x000fc6000000001b */
[----:B------:R1:W-:Y:S01]  /*3380*/  @!P1 STG.E.U8 desc[UR20][R18.64+0x1], R29 ;  /* 0x0000011d12009986 */ /* 0x0003e2000c101114 */
[----:B------:R-:W-:Y:S05]  /*3390*/  @P2 BRA `(.L_x_51) ;  /* 0x0000000000042947 */ /* 0x000fea0003800000 */
[----:B------:R0:W5:Y:S02]  /*33a0*/  LDG.E.U8 R27, desc[UR20][R4.64+0x8] ;  /* 0x00000814041b7981 */ /* 0x000164000c1e1100 */
.L_x_51:
[----:B------:R-:W-:Y:S05]  /*33b0*/  BSYNC B1 ;  /* 0x0000000000017941 */ /* 0x000fea0003800000 */
.L_x_50:
        /* <DEDUP_REMOVED lines=13> */
.L_x_53:
[----:B------:R-:W-:Y:S05]  /*3490*/  BSYNC B1 ;  /* 0x0000000000017941 */ /* 0x000fea0003800000 */
.L_x_52:
[----:B-----5:R-:W-:Y:S01]  /*34a0*/  LOP3.LUT R27, R27, 0xff, RZ, 0xc0, !PT ;  /* 0x000000ff1b1b7812 */ /* 0x020fe200078ec0ff */
[----:B------:R-:W-:Y:S01]  /*34b0*/  BSSY B1, `(.L_x_54) ;  /* 0x000000b000017945 */ /* 0x000fe20003800000 */
[----:B------:R-:W-:Y:S02]  /*34c0*/  ISETP.LT.OR P0, PT, R6, 0x9, !P0 ;  /* 0x000000090600780c */ /* 0x000fe40004701670 */
[----:B------:R-:W-:-:S05]  /*34d0*/  F2FP.F16.E4M3.UNPACK_B R27, R27 ;  /* 0x0000001bff1b723e */ /* 0x000fca00020006ff */
        /* <DEDUP_REMOVED lines=8> */
.L_x_55:
[----:B------:R-:W-:Y:S05]  /*3560*/  BSYNC B1 ;  /* 0x0000000000017941 */ /* 0x000fea0003800000 */
.L_x_54:
        /* <DEDUP_REMOVED lines=12> */
.L_x_57:
[----:B------:R-:W-:Y:S05]  /*3630*/  BSYNC B1 ;  /* 0x0000000000017941 */ /* 0x000fea0003800000 */
.L_x_56:
        /* <DEDUP_REMOVED lines=13> */
.L_x_59:
[----:B------:R-:W-:Y:S05]  /*3710*/  BSYNC B1 ;  /* 0x0000000000017941 */ /* 0x000fea0003800000 */
.L_x_58:
        /* <DEDUP_REMOVED lines=13> */
.L_x_61:
[----:B------:R-:W-:Y:S05]  /*37f0*/  BSYNC B1 ;  /* 0x0000000000017941 */ /* 0x000fea0003800000 */
.L_x_60:
        /* <DEDUP_REMOVED lines=12> */
.L_x_63:
[----:B------:R-:W-:Y:S05]  /*38c0*/  BSYNC B1 ;  /* 0x0000000000017941 */ /* 0x000fea0003800000 */
.L_x_62:
        /* <DEDUP_REMOVED lines=12> */
.L_x_65:
[----:B------:R-:W-:Y:S05]  /*3990*/  BSYNC B1 ;  /* 0x0000000000017941 */ /* 0x000fea0003800000 */
.L_x_64:
        /* <DEDUP_REMOVED lines=13> */
.L_x_67:
[----:B------:R-:W-:Y:S05]  /*3a70*/  BSYNC B1 ;  /* 0x0000000000017941 */ /* 0x000fea0003800000 */
.L_x_66:
        /* <DEDUP_REMOVED lines=13> */
.L_x_69:
[----:B------:R-:W-:Y:S05]  /*3b50*/  BSYNC B1 ;  /* 0x0000000000017941 */ /* 0x000fea0003800000 */
.L_x_68:
        /* <DEDUP_REMOVED lines=12> */
.L_x_71:
[----:B------:R-:W-:Y:S05]  /*3c20*/  BSYNC B1 ;  /* 0x0000000000017941 */ /* 0x000fea0003800000 */
.L_x_70:
        /* <DEDUP_REMOVED lines=12> */
.L_x_73:
[----:B------:R-:W-:Y:S05]  /*3cf0*/  BSYNC B1 ;  /* 0x0000000000017941 */ /* 0x000fea0003800000 */
.L_x_72:
        /* <DEDUP_REMOVED lines=13> */
.L_x_75:
[----:B------:R-:W-:Y:S05]  /*3dd0*/  BSYNC B1 ;  /* 0x0000000000017941 */ /* 0x000fea0003800000 */
.L_x_74:
        /* <DEDUP_REMOVED lines=13> */
.L_x_77:
[----:B------:R-:W-:Y:S05]  /*3eb0*/  BSYNC B1 ;  /* 0x0000000000017941 */ /* 0x000fea0003800000 */
.L_x_76:
        /* <DEDUP_REMOVED lines=12> */
.L_x_79:
[----:B------:R-:W-:Y:S05]  /*3f80*/  BSYNC B1 ;  /* 0x0000000000017941 */ /* 0x000fea0003800000 */
.L_x_78:
        /* <DEDUP_REMOVED lines=12> */
.L_x_81:
[----:B------:R-:W-:Y:S05]  /*4050*/  BSYNC B1 ;  /* 0x0000000000017941 */ /* 0x000fea0003800000 */
.L_x_80:
        /* <DEDUP_REMOVED lines=13> */
.L_x_83:
[----:B------:R-:W-:Y:S05]  /*4130*/  BSYNC B1 ;  /* 0x0000000000017941 */ /* 0x000fea0003800000 */
.L_x_82:
        /* <DEDUP_REMOVED lines=13> */
.L_x_85:
[----:B------:R-:W-:Y:S05]  /*4210*/  BSYNC B1 ;  /* 0x0000000000017941 */ /* 0x000fea0003800000 */
.L_x_84:
        /* <DEDUP_REMOVED lines=12> */
.L_x_87:
[----:B------:R-:W-:Y:S05]  /*42e0*/  BSYNC B1 ;  /* 0x0000000000017941 */ /* 0x000fea0003800000 */
.L_x_86:
        /* <DEDUP_REMOVED lines=12> */
.L_x_89:
[----:B------:R-:W-:Y:S05]  /*43b0*/  BSYNC B1 ;  /* 0x0000000000017941 */ /* 0x000fea0003800000 */
.L_x_88:
        /* <DEDUP_REMOVED lines=13> */
.L_x_91:
[----:B------:R-:W-:Y:S05]  /*4490*/  BSYNC B1 ;  /* 0x0000000000017941 */ /* 0x000fea0003800000 */
.L_x_90:
        /* <DEDUP_REMOVED lines=13> */
.L_x_93:
[----:B------:R-:W-:Y:S05]  /*4570*/  BSYNC B1 ;  /* 0x0000000000017941 */ /* 0x000fea0003800000 */
.L_x_92:
        /* <DEDUP_REMOVED lines=12> */
.L_x_95:
[----:B------:R-:W-:Y:S05]  /*4640*/  BSYNC B1 ;  /* 0x0000000000017941 */ /* 0x000fea0003800000 */
.L_x_94:
        /* <DEDUP_REMOVED lines=12> */
.L_x_97:
[----:B------:R-:W-:Y:S05]  /*4710*/  BSYNC B1 ;  /* 0x0000000000017941 */ /* 0x000fea0003800000 */
.L_x_96:
        /* <DEDUP_REMOVED lines=13> */
.L_x_99:
[----:B------:R-:W-:Y:S05]  /*47f0*/  BSYNC B1 ;  /* 0x0000000000017941 */ /* 0x000fea0003800000 */
.L_x_98:
[----:B-----5:R-:W-:Y:S01]  /*4800*/  LOP3.LUT R27, R27, 0xff, RZ, 0xc0, !PT ;  /* 0x000000ff1b1b7812 */ /* 0x020fe200078ec0ff */
[----:B------:R-:W-:Y:S01]  /*4810*/  BSSY B1, `(.L_x_100) ;  /* 0x000000c000017945 */ /* 0x000fe20003800000 */
[----:B------:R-:W-:Y:S02]  /*4820*/  ISETP.GE.AND P1, PT, R26, 0x3a, PT ;  /* 0x0000003a1a00780c */ /* 0x000fe40003f26270 */
[----:B------:R-:W-:Y:S02]  /*4830*/  F2FP.F16.E4M3.UNPACK_B R27, R27 ;  /* 0x0000001bff1b723e */ /* 0x000fe400020006ff */
[----:B------:R-:W-:Y:S02]  /*4840*/  ISETP.LT.OR P3, PT, R6, 0x1, !P1 ;  /* 0x000000010600780c */ /* 0x000fe40004f61670 */
[----:B------:R-:W-:Y:S01]  /*4850*/  PRMT R26, RZ, 0x7610, R26 ;  /* 0x00007610ff1a7816 */ /* 0x000fe2000000001a */
[----:B------:R-:W-:-:S05]  /*4860*/  HADD2.F32 R28, -RZ, R27.H0_H0 ;  /* 0x2000001bff1c7230 */ /* 0x000fca0000004100 */
[----:B------:R-:W-:-:S04]  /*4870*/  FMUL R28, R28, R15 ;  /* 0x0000000f1c1c7220 */ /* 0x000fc80000400000 */
[----:B------:R-:W-:-:S05]  /*4880*/  FFMA R28, R57, R14, R28 ;  /* 0x0000000e391c7223 */ /* 0x000fca000000001c */
[----:B------:R-:W-:-:S05]  /*4890*/  F2FP.SATFINITE.E4M3.F32.PACK_AB_MERGE_C R27, RZ, R28, RZ ;  /* 0x0000001cff1b723e */ /* 0x000fca00048070ff */
[----:B------:R0:W-:Y:S01]  /*48a0*/  @!P2 STG.E.U8 desc[UR20][R16.64+0x38], R27 ;  /* 0x0000381b1000a986 */ /* 0x0001e2000c101114 */
[----:B------:R-:W-:Y:S05]  /*48b0*/  @P3 BRA `(.L_x_101) ;  /* 0x0000000000043947 */ /* 0x000fea0003800000 */
[----:B------:R0:W5:Y:S02]  /*48c0*/  LDG.E.U8 R26, desc[UR20][R4.64+0x39] ;  /* 0x00003914041a7981 */ /* 0x000164000c1e1100 */
.L_x_101:
[----:B------:R-:W-:Y:S05]  /*48d0*/  BSYNC B1 ;  /* 0x0000000000017941 */ /* 0x000fea0003800000 */
.L_x_100:
[----:B-----5:R-:W-:Y:S01]  /*48e0*/  LOP3.LUT R26, R26, 0xff, RZ, 0xc0, !PT ;  /* 0x000000ff1a1a7812 */ /* 0x020fe200078ec0ff */
[----:B------:R-:W-:Y:S01]  /*48f0*/  BSSY B1, `(.L_x_102) ;  /* 0x000000b000017945 */ /* 0x000fe20003800000 */
[----:B------:R-:W-:Y:S02]  /*4900*/  ISETP.LT.OR P0, PT, R6, 0x9, !P0 ;  /* 0x000000090600780c */ /* 0x000fe40004701670 */
[----:B------:R-:W-:Y:S02]  /*4910*/  F2FP.F16.E4M3.UNPACK_B R26, R26 ;  /* 0x0000001aff1a723e */ /* 0x000fe400020006ff */
[----:B0-2---:R-:W-:-:S03]  /*4920*/  PRMT R4, RZ, 0x7610, R4 ;  /* 0x00007610ff047816 */ /* 0x005fc60000000004 */
[----:B------:R-:W-:-:S05]  /*4930*/  HADD2.F32 R26, -RZ, R26.H0_H0 ;  /* 0x2000001aff1a7230 */ /* 0x000fca0000004100 */
[----:B------:R-:W-:-:S04]  /*4940*/  FMUL R5, R26, R15 ;  /* 0x0000000f1a057220 */ /* 0x000fc80000400000 */
[----:B------:R-:W-:-:S05]  /*4950*/  FFMA R5, R56, R14, R5 ;  /* 0x0000000e38057223 */ /* 0x000fca0000000005 */
[----:B------:R-:W-:-:S05]  /*4960*/  F2FP.SATFINITE.E4M3.F32.PACK_AB_MERGE_C R5, RZ, R5, RZ ;  /* 0x00000005ff05723e */ /* 0x000fca00048070ff */
[----:B------:R0:W-:Y:S01]  /*4970*/  @!P3 STG.E.U8 desc[UR20][R16.64+0x39], R5 ;  /* 0x000039051000b986 */ /* 0x0001e2000c101114 */
[----:B------:R-:W-:Y:S05]  /*4980*/  @P0 BRA `(.L_x_103) ;  /* 0x0000000000040947 */ /* 0x000fea0003800000 */
[----:B------:R2:W5:Y:S02]  /*4990*/  LDG.E.U8 R4, desc[UR20][R24.64+0x38] ;  /* 0x0000381418047981 */ /* 0x000564000c1e1100 */
.L_x_103:
[----:B------:R-:W-:Y:S05]  /*49a0*/  BSYNC B1 ;  /* 0x0000000000017941 */ /* 0x000fea0003800000 */
.L_x_102:
[----:B-----5:R-:W-:Y:S01]  /*49b0*/  LOP3.LUT R4, R4, 0xff, RZ, 0xc0, !PT ;  /* 0x000000ff04047812 */ /* 0x020fe200078ec0ff */
[----:B------:R-:W-:Y:S01]  /*49c0*/  BSSY B1, `(.L_x_104) ;  /* 0x000000b000017945 */ /* 0x000fe20003800000 */
[----:B------:R-:W-:Y:S02]  /*49d0*/  ISETP.LT.OR P1, PT, R6, 0x9, !P1 ;  /* 0x000000090600780c */ /* 0x000fe40004f21670 */
[----:B------:R-:W-:-:S05]  /*49e0*/  F2FP.F16.E4M3.UNPACK_B R4, R4 ;  /* 0x00000004ff04723e */ /* 0x000fca00020006ff */
[----:B------:R-:W-:-:S05]  /*49f0*/  HADD2.F32 R4, -RZ, R4.H0_H0 ;  /* 0x20000004ff047230 */ /* 0x000fca0000004100 */
[----:B------:R-:W-:-:S04]  /*4a00*/  FMUL R4, R4, R15 ;  /* 0x0000000f04047220 */ /* 0x000fc80000400000 */
[----:B------:R-:W-:-:S05]  /*4a10*/  FFMA R4, R23, R14, R4 ;  /* 0x0000000e17047223 */ /* 0x000fca0000000004 */
[----:B0-----:R-:W-:Y:S02]  /*4a20*/  F2FP.SATFINITE.E4M3.F32.PACK_AB_MERGE_C R5, RZ, R4, RZ ;  /* 0x00000004ff05723e */ /* 0x001fe400048070ff */
[----:B------:R-:W-:-:S03]  /*4a30*/  PRMT R4, RZ, 0x7610, R4 ;  /* 0x00007610ff047816 */ /* 0x000fc60000000004 */
[----:B------:R0:W-:Y:S01]  /*4a40*/  @!P0 STG.E.U8 desc[UR20][R18.64+0x38], R5 ;  /* 0x0000380512008986 */ /* 0x0001e2000c101114 */
[----:B------:R-:W-:Y:S05]  /*4a50*/  @P1 BRA `(.L_x_105) ;  /* 0x0000000000041947 */ /* 0x000fea0003800000 */
[----:B------:R0:W5:Y:S02]  /*4a60*/  LDG.E.U8 R4, desc[UR20][R24.64+0x39] ;  /* 0x0000391418047981 */ /* 0x000164000c1e1100 */
.L_x_105:
[----:B------:R-:W-:Y:S05]  /*4a70*/  BSYNC B1 ;  /* 0x0000000000017941 */ /* 0x000fea0003800000 */
.L_x_104:
[----:B------:R-:W-:Y:S05]  /*4a80*/  @P1 BRA `(.L_x_106) ;  /* 0x0000000800601947 */ /* 0x000fea0003800000 */
[----:B-----5:R-:W-:-:S04]  /*4a90*/  LOP3.LUT R4, R4, 0xff, RZ, 0xc0, !PT ;  /* 0x000000ff04047812 */ /* 0x020fc800078ec0ff */
[----:B------:R-:W-:-:S05]  /*4aa0*/  F2FP.F16.E4M3.UNPACK_B R4, R4 ;  /* 0x00000004ff04723e */ /* 0x000fca00020006ff */
[----:B------:R-:W-:-:S05]  /*4ab0*/  HADD2.F32 R4, -RZ, R4.H0_H0 ;  /* 0x20000004ff047230 */ /* 0x000fca0000004100 */
[----:B0-----:R-:W-:-:S04]  /*4ac0*/  FMUL R5, R4, R15 ;  /* 0x0000000f04057220 */ /* 0x001fc80000400000 */
[----:B------:R-:W-:-:S05]  /*4ad0*/  FFMA R5, R22, R14, R5 ;  /* 0x0000000e16057223 */ /* 0x000fca0000000005 */
[----:B------:R-:W-:-:S05]  /*4ae0*/  F2FP.SATFINITE.E4M3.F32.PACK_AB_MERGE_C R5, RZ, R5, RZ ;  /* 0x00000005ff05723e */ /* 0x000fca00048070ff */
[----:B------:R0:W-:Y:S01]  /*4af0*/  STG.E.U8 desc[UR20][R18.64+0x39], R5 ;  /* 0x0000390512007986 */ /* 0x0001e2000c101114 */
[----:B------:R-:W-:Y:S05]  /*4b00*/  BRA `(.L_x_106) ;  /* 0x0000000800407947 */ /* 0x000fea0003800000 */
.L_x_41:
[C---:B------:R-:W-:Y:S01]  /*4b10*/  ISETP.GE.AND P3, PT, R26.reuse, 0x1, PT ;  /* 0x000000011a00780c */ /* 0x040fe20003f66270 */
[-C--:B--2---:R-:W-:Y:S01]  /*4b20*/  FMUL R85, R85, R14.reuse ;  /* 0x0000000e55557220 */ /* 0x084fe20000400000 */
[----:B------:R-:W-:Y:S01]  /*4b30*/  ISETP.GE.AND P0, PT, R26, 0x2, PT ;  /* 0x000000021a00780c */ /* 0x000fe20003f06270 */
[-C--:B------:R-:W-:Y:S01]  /*4b40*/  FMUL R84, R84, R14.reuse ;  /* 0x0000000e54547220 */ /* 0x080fe20000400000 */
[C---:B------:R-:W-:Y:S01]  /*4b50*/  ISETP.LT.OR P1, PT, R6.reuse, 0x1, !P3 ;  /* 0x000000010600780c */ /* 0x040fe20005f21670 */
[-C--:B------:R-:W-:Y:S01]  /*4b60*/  FMUL R83, R83, R14.reuse ;  /* 0x0000000e53537220 */ /* 0x080fe20000400000 */
[----:B------:R-:W-:Y:S01]  /*4b70*/  ISETP.LT.OR P2, PT, R6, 0x1, !P0 ;  /* 0x000000010600780c */ /* 0x000fe20004741670 */
[-C--:B------:R-:W-:Y:S01]  /*4b80*/  FMUL R82, R82, R14.reuse ;  /* 0x0000000e52527220 */ /* 0x080fe20000400000 */
[----:B------:R-:W-:Y:S01]  /*4b90*/  ISETP.LT.OR P3, PT, R6, 0x9, !P3 ;  /* 0x000000090600780c */ /* 0x000fe20005f61670 */
[-C--:B------:R-:W-:Y:S01]  /*4ba0*/  FMUL R81, R81, R14.reuse ;  /* 0x0000000e51517220 */ /* 0x080fe20000400000 */
[----:B------:R-:W-:Y:S01]  /*4bb0*/  F2FP.SATFINITE.E4M3.F32.PACK_AB_MERGE_C R85, RZ, R85, RZ ;  /* 0x00000055ff55723e */ /* 0x000fe200048070ff */
[----:B------:R-:W-:Y:S01]  /*4bc0*/  FMUL R80, R80, R14 ;  /* 0x0000000e50507220 */ /* 0x000fe20000400000 */
[----:B------:R-:W-:Y:S01]  /*4bd0*/  F2FP.SATFINITE.E4M3.F32.PACK_AB_MERGE_C R5, RZ, R84, RZ ;  /* 0x00000054ff05723e */ /* 0x000fe200048070ff */
[-C--:B------:R-:W-:Y:S01]  /*4be0*/  FMUL R79, R79, R14.reuse ;  /* 0x0000000e4f4f7220 */ /* 0x080fe20000400000 */
[----:B------:R-:W-:Y:S01]  /*4bf0*/  F2FP.SATFINITE.E4M3.F32.PACK_AB_MERGE_C R83, RZ, R83, RZ ;  /* 0x00000053ff53723e */ /* 0x000fe200048070ff */
[-C--:B------:R-:W-:Y:S01]  /*4c00*/  FMUL R78, R78, R14.reuse ;  /* 0x0000000e4e4e7220 */ /* 0x080fe20000400000 */
[----:B------:R-:W-:Y:S01]  /*4c10*/  ISETP.LT.OR P0, PT, R6, 0x9, !P0 ;  /* 0x000000090600780c */ /* 0x000fe20004701670 */
[----:B------:R-:W-:Y:S01]  /*4c20*/  @!P1 STG.E.U8 desc[UR20][R16.64], R85 ;  /* 0x0000005510009986 */ /* 0x000fe2000c101114 */
[C---:B------:R-:W-:Y:S01]  /*4c30*/  ISETP.GE.AND P1, PT, R26.reuse, 0x9, PT ;  /* 0x000000091a00780c */ /* 0x040fe20003f26270 */
[-C--:B------:R-:W-:Y:S01]  /*4c40*/  FMUL R77, R77, R14.reuse ;  /* 0x0000000e4d4d7220 */ /* 0x080fe20000400000 */
[----:B------:R-:W-:Y:S01]  /*4c50*/  F2FP.SATFINITE.E4M3.F32.PACK_AB_MERGE_C R81, RZ, R81, RZ ;  /* 0x00000051ff51723e */ /* 0x000fe200048070ff */
[----:B------:R0:W-:Y:S01]  /*4c60*/  @!P2 STG.E.U8 desc[UR20][R16.64+0x1], R5 ;  /* 0x000001051000a986 */ /* 0x0001e2000c101114 */
[----:B------:R-:W-:Y:S01]  /*4c70*/  ISETP.GE.AND P2, PT, R26, 0xa, PT ;  /* 0x0000000a1a00780c */ /* 0x000fe20003f46270 */
[----:B------:R-:W-:Y:S01]  /*4c80*/  FMUL R76, R76, R14 ;  /* 0x0000000e4c4c7220 */ /* 0x000fe20000400000 */
[----:B------:R-:W-:Y:S01]  /*4c90*/  F2FP.SATFINITE.E4M3.F32.PACK_AB_MERGE_C R25, RZ, R80, RZ ;  /* 0x00000050ff19723e */ /* 0x000fe200048070ff */
[----:B------:R-:W-:Y:S01]  /*4ca0*/  @!P3 STG.E.U8 desc[UR20][R18.64], R83 ;  /* 0x000000531200b986 */ /* 0x000fe2000c101114 */
[----:B------:R-:W-:Y:S01]  /*4cb0*/  ISETP.LT.OR P3, PT, R6, 0x1, !P1 ;  /* 0x000000010600780c */ /* 0x000fe20004f61670 */
[-C--:B------:R-:W-:Y:S01]  /*4cc0*/  FMUL R74, R74, R14.reuse ;  /* 0x0000000e4a4a7220 */ /* 0x080fe20000400000 */
[C---:B------:R-:W-:Y:S01]  /*4cd0*/  ISETP.LT.OR P5, PT, R6.reuse, 0x1, !P2 ;  /* 0x000000010600780c */ /* 0x040fe200057a1670 */
[-C--:B------:R-:W-:Y:S01]  /*4ce0*/  FMUL R75, R75, R14.reuse ;  /* 0x0000000e4b4b7220 */ /* 0x080fe20000400000 */
[----:B------:R-:W-:Y:S01]  /*4cf0*/  ISETP.LT.OR P1, PT, R6, 0x9, !P1 ;  /* 0x000000090600780c */ /* 0x000fe20004f21670 */
[-C--:B------:R-:W-:Y:S01]  /*4d00*/  FMUL R73, R73, R14.reuse ;  /* 0x0000000e49497220 */ /* 0x080fe20000400000 */
[----:B------:R-:W-:Y:S01]  /*4d10*/  F2FP.SATFINITE.E4M3.F32.PACK_AB_MERGE_C R79, RZ, R79, RZ ;  /* 0x0000004fff4f723e */ /* 0x000fe200048070ff */
[----:B------:R-:W-:Y:S01]  /*4d20*/  FMUL R72, R72, R14 ;  /* 0x0000000e48487220 */ /* 0x000fe20000400000 */
[----:B0-----:R-:W-:Y:S01]  /*4d30*/  F2FP.SATFINITE.E4M3.F32.PACK_AB_MERGE_C R5, RZ, R82, RZ ;  /* 0x00000052ff05723e */ /* 0x001fe200048070ff */
[-C--:B------:R-:W-:Y:S01]  /*4d40*/  FMUL R70, R70, R14.reuse ;  /* 0x0000000e46467220 */ /* 0x080fe20000400000 */
[----:B------:R-:W-:Y:S01]  /*4d50*/  ISETP.LT.OR P2, PT, R6, 0x9, !P2 ;  /* 0x000000090600780c */ /* 0x000fe20005741670 */
[----:B------:R-:W-:Y:S01]  /*4d60*/  FMUL R71, R71, R14 ;  /* 0x0000000e47477220 */ /* 0x000fe20000400000 */
[----:B------:R-:W-:Y:S01]  /*4d70*/  F2FP.SATFINITE.E4M3.F32.PACK_AB_MERGE_C R27, RZ, R78, RZ ;  /* 0x0000004eff1b723e */ /* 0x000fe200048070ff */
[----:B------:R0:W-:Y:S01]  /*4d80*/  @!P0 STG.E.U8 desc[UR20][R18.64+0x1], R5 ;  /* 0x0000010512008986 */ /* 0x0001e2000c101114 */
[C---:B------:R-:W-:Y:S01]  /*4d90*/  ISETP.GE.AND P0, PT, R26.reuse, 0x11, PT ;  /* 0x000000111a00780c */ /* 0x040fe20003f06270 */
[-C--:B------:R-:W-:Y:S01]  /*4da0*/  FMUL R69, R69, R14.reuse ;  /* 0x0000000e45457220 */ /* 0x080fe20000400000 */
[----:B------:R-:W-:Y:S01]  /*4db0*/  F2FP.SATFINITE.E4M3.F32.PACK_AB_MERGE_C R77, RZ, R77, RZ ;  /* 0x0000004dff4d723e */ /* 0x000fe200048070ff */
[----:B------:R-:W-:Y:S01]  /*4dc0*/  @!P3 STG.E.U8 desc[UR20][R16.64+0x8], R81 ;  /* 0x000008511000b986 */ /* 0x000fe2000c101114 */
[----:B------:R-:W-:Y:S01]  /*4dd0*/  ISETP.GE.AND P3, PT, R26, 0x12, PT ;  /* 0x000000121a00780c */ /* 0x000fe20003f66270 */
[-C--:B------:R-:W-:Y:S01]  /*4de0*/  FMUL R68, R68, R14.reuse ;  /* 0x0000000e44447220 */ /* 0x080fe20000400000 */
[----:B------:R-:W-:Y:S01]  /*4df0*/  F2FP.SATFINITE.E4M3.F32.PACK_AB_MERGE_C R75, RZ, R75, RZ ;  /* 0x0000004bff4b723e */ /* 0x000fe200048070ff */
[----:B------:R1:W-:Y:S01]  /*4e00*/  @!P5 STG.E.U8 desc[UR20][R16.64+0x9], R25 ;  /* 0x000009191000d986 */ /* 0x0003e2000c101114 */
[C---:B------:R-:W-:Y:S01]  /*4e10*/  ISETP.LT.OR P5, PT, R6.reuse, 0x1, !P3 ;  /* 0x000000010600780c */ /* 0x040fe20005fa1670 */
[-C--:B------:R-:W-:Y:S01]  /*4e20*/  FMUL R67, R67, R14.reuse ;  /* 0x0000000e43437220 */ /* 0x080fe20000400000 */
[C---:B------:R-:W-:Y:S01]  /*4e30*/  ISETP.LT.OR P3, PT, R6.reuse, 0x9, !P3 ;  /* 0x000000090600780c */ /* 0x040fe20005f61670 */
[----:B------:R-:W-:Y:S01]  /*4e40*/  @!P1 STG.E.U8 desc[UR20][R18.64+0x8], R79 ;  /* 0x0000084f12009986 */ /* 0x000fe2000c101114 */
[----:B------:R-:W-:Y:S01]  /*4e50*/  ISETP.LT.OR P1, PT, R6, 0x1, !P0 ;  /* 0x000000010600780c */ /* 0x000fe20004721670 */
[----:B------:R-:W-:Y:S01]  /*4e60*/  FMUL R66, R66, R14 ;  /* 0x0000000e42427220 */ /* 0x000fe20000400000 */
[----:B0-----:R-:W-:Y:S01]  /*4e70*/  F2FP.SATFINITE.E4M3.F32.PACK_AB_MERGE_C R5, RZ, R76, RZ ;  /* 0x0000004cff05723e */ /* 0x001fe200048070ff */
[----:B------:R-:W-:Y:S01]  /*4e80*/  @!P2 STG.E.U8 desc[UR20][R18.64+0x9], R27 ;  /* 0x0000091b1200a986 */ /* 0x000fe2000c101114 */
[----:B------:R-:W-:Y:S01]  /*4e90*/  ISETP.GE.AND P2, PT, R26, 0x19, PT ;  /* 0x000000191a00780c */ /* 0x000fe20003f46270 */
[-C--:B------:R-:W-:Y:S01]  /*4ea0*/  FMUL R65, R65, R14.reuse ;  /* 0x0000000e41417220 */ /* 0x080fe20000400000 */
[----:B------:R-:W-:Y:S01]  /*4eb0*/  ISETP.LT.OR P0, PT, R6, 0x9, !P0 ;  /* 0x000000090600780c */ /* 0x000fe20004701670 */
[----:B------:R-:W-:Y:S01]  /*4ec0*/  FMUL R64, R64, R14 ;  /* 0x0000000e40407220 */ /* 0x000fe20000400000 */
[----:B------:R-:W-:Y:S01]  /*4ed0*/  ISETP.LT.OR P6, PT, R6, 0x1, !P2 ;  /* 0x000000010600780c */ /* 0x000fe200057c1670 */
[----:B------:R0:W-:Y:S01]  /*4ee0*/  @!P5 STG.E.U8 desc[UR20][R16.64+0x11], R5 ;  /* 0x000011051000d986 */ /* 0x0001e2000c101114 */
[----:B-1----:R-:W-:Y:S01]  /*4ef0*/  F2FP.SATFINITE.E4M3.F32.PACK_AB_MERGE_C R25, RZ, R74, RZ ;  /* 0x0000004aff19723e */ /* 0x002fe200048070ff */
[-C--:B------:R-:W-:Y:S01]  /*4f00*/  FMUL R62, R62, R14.reuse ;  /* 0x0000000e3e3e7220 */ /* 0x080fe20000400000 */
[----:B------:R-:W-:Y:S01]  /*4f10*/  F2FP.SATFINITE.E4M3.F32.PACK_AB_MERGE_C R73, RZ, R73, RZ ;  /* 0x00000049ff49723e */ /* 0x000fe200048070ff */
[----:B------:R-:W-:Y:S01]  /*4f20*/  @!P1 STG.E.U8 desc[UR20][R16.64+0x10], R77 ;  /* 0x0000104d10009986 */ /* 0x000fe2000c101114 */
[----:B------:R-:W-:Y:S01]  /*4f30*/  ISETP.GE.AND P1, PT, R26, 0x1a, PT ;  /* 0x0000001a1a00780c */ /* 0x000fe20003f26270 */
[-C--:B------:R-:W-:Y:S01]  /*4f40*/  FMUL R63, R63, R14.reuse ;  /* 0x0000000e3f3f7220 */ /* 0x080fe20000400000 */
[C---:B------:R-:W-:Y:S01]  /*4f50*/  ISETP.LT.OR P2, PT, R6.reuse, 0x9, !P2 ;  /* 0x000000090600780c */ /* 0x040fe20005741670 */
[----:B------:R1:W-:Y:S01]  /*4f60*/  @!P3 STG.E.U8 desc[UR20][R18.64+0x11], R25 ;  /* 0x000011191200b986 */ /* 0x0003e2000c101114 */
[C---:B------:R-:W-:Y:S01]  /*4f70*/  ISETP.LT.OR P5, PT, R6.reuse, 0x1, !P1 ;  /* 0x000000010600780c */ /* 0x040fe20004fa1670 */
[----:B------:R-:W-:Y:S01]  /*4f80*/  FMUL R61, R61, R14 ;  /* 0x0000000e3d3d7220 */ /* 0x000fe20000400000 */
[----:B------:R-:W-:Y:S01]  /*4f90*/  ISETP.LT.OR P3, PT, R6, 0x9, !P1 ;  /* 0x000000090600780c */ /* 0x000fe20004f61670 */
[----:B------:R-:W-:Y:S01]  /*4fa0*/  @!P0 STG.E.U8 desc[UR20][R18.64+0x10], R75 ;  /* 0x0000104b12008986 */ /* 0x000fe2000c101114 */
[----:B0-----:R-:W-:Y:S01]  /*4fb0*/  F2FP.SATFINITE.E4M3.F32.PACK_AB_MERGE_C R5, RZ, R72, RZ ;  /* 0x00000048ff05723e */ /* 0x001fe200048070ff */
[-C--:B------:R-:W-:Y:S01]  /*4fc0*/  FMUL R60, R60, R14.reuse ;  /* 0x0000000e3c3c7220 */ /* 0x080fe20000400000 */
[C---:B------:R-:W-:Y:S01]  /*4fd0*/  ISETP.GE.AND P0, PT, R26.reuse, 0x21, PT ;  /* 0x000000211a00780c */ /* 0x040fe20003f06270 */
[----:B------:R-:W-:Y:S01]  /*4fe0*/  @!P6 STG.E.U8 desc[UR20][R16.64+0x18], R73 ;  /* 0x000018491000e986 */ /* 0x000fe2000c101114 */
[----:B------:R-:W-:Y:S01]  /*4ff0*/  ISETP.GE.AND P1, PT, R26, 0x22, PT ;  /* 0x000000221a00780c */ /* 0x000fe20003f26270 */
[-C--:B------:R-:W-:Y:S01]  /*5000*/  FMUL R59, R59, R14.reuse ;  /* 0x0000000e3b3b7220 */ /* 0x080fe20000400000 */
[----:B------:R-:W-:Y:S01]  /*5010*/  ISETP.LT.OR P6, PT, R6, 0x1, !P0 ;  /* 0x000000010600780c */ /* 0x000fe200047c1670 */
[----:B------:R-:W-:Y:S01]  /*5020*/  FMUL R58, R58, R14 ;  /* 0x0000000e3a3a7220 */ /* 0x000fe20000400000 */
[----:B-1----:R-:W-:Y:S01]  /*5030*/  F2FP.SATFINITE.E4M3.F32.PACK_AB_MERGE_C R25, RZ, R70, RZ ;  /* 0x00000046ff19723e */ /* 0x002fe200048070ff */
[----:B------:R0:W-:Y:S01]  /*5040*/  @!P5 STG.E.U8 desc[UR20][R16.64+0x19], R5 ;  /* 0x000019051000d986 */ /* 0x0001e2000c101114 */
[----:B------:R-:W-:Y:S01]  /*5050*/  ISETP.LT.OR P5, PT, R6, 0x1, !P1 ;  /* 0x000000010600780c */ /* 0x000fe20004fa1670 */
[-C--:B------:R-:W-:Y:S01]  /*5060*/  FMUL R57, R57, R14.reuse ;  /* 0x0000000e39397220 */ /* 0x080fe20000400000 */
[----:B------:R-:W-:Y:S01]  /*5070*/  F2FP.SATFINITE.E4M3.F32.PACK_AB_MERGE_C R71, RZ, R71, RZ ;  /* 0x00000047ff47723e */ /* 0x000fe200048070ff */
[----:B------:R1:W-:Y:S01]  /*5080*/  @!P3 STG.E.U8 desc[UR20][R18.64+0x19], R25 ;  /* 0x000019191200b986 */ /* 0x0003e2000c101114 */
[----:B------:R-:W-:Y:S01]  /*5090*/  F2FP.SATFINITE.E4M3.F32.PACK_AB_MERGE_C R69, RZ, R69, RZ ;  /* 0x00000045ff45723e */ /* 0x000fe200048070ff */
[----:B------:R-:W-:Y:S01]  /*50a0*/  FMUL R56, R56, R14 ;  /* 0x0000000e38387220 */ /* 0x000fe20000400000 */
[----:B------:R-:W-:Y:S01]  /*50b0*/  F2FP.SATFINITE.E4M3.F32.PACK_AB_MERGE_C R27, RZ, R68, RZ ;  /* 0x00000044ff1b723e */ /* 0x000fe200048070ff */
[----:B------:R-:W-:Y:S01]  /*50c0*/  @!P2 STG.E.U8 desc[UR20][R18.64+0x18], R71 ;  /* 0x000018471200a986 */ /* 0x000fe2000c101114 */
[----:B------:R-:W-:Y:S01]  /*50d0*/  ISETP.LT.OR P3, PT, R6, 0x9, !P1 ;  /* 0x000000090600780c */ /* 0x000fe20004f61670 */
[-C--:B------:R-:W-:Y:S01]  /*50e0*/  FMUL R23, R23, R14.reuse ;  /* 0x0000000e17177220 */ /* 0x080fe20000400000 */
[----:B------:R-:W-:Y:S01]  /*50f0*/  ISETP.GE.AND P2, PT, R26, 0x29, PT ;  /* 0x000000291a00780c */ /* 0x000fe20003f46270 */
[----:B------:R-:W-:Y:S01]  /*5100*/  @!P6 STG.E.U8 desc[UR20][R16.64+0x20], R69 ;  /* 0x000020451000e986 */ /* 0x000fe2000c101114 */
[----:B------:R-:W-:Y:S01]  /*5110*/  ISETP.LT.OR P0, PT, R6, 0x9, !P0 ;  /* 0x000000090600780c */ /* 0x000fe20004701670 */
[----:B------:R-:W-:Y:S01]  /*5120*/  FMUL R22, R22, R14 ;  /* 0x0000000e16167220 */ /* 0x000fe20000400000 */
[----:B------:R-:W-:Y:S01]  /*5130*/  ISETP.GE.AND P1, PT, R26, 0x2a, PT ;  /* 0x0000002a1a00780c */ /* 0x000fe20003f26270 */
[----:B------:R-:W-:Y:S01]  /*5140*/  @!P5 STG.E.U8 desc[UR20][R16.64+0x21], R27 ;  /* 0x0000211b1000d986 */ /* 0x000fe2000c101114 */
[----:B------:R-:W-:-:S02]  /*5150*/  ISETP.LT.OR P6, PT, R6, 0x1, !P2 ;  /* 0x000000010600780c */ /* 0x000fc400057c1670 */
[C---:B------:R-:W-:Y:S02]  /*5160*/  ISETP.LT.OR P5, PT, R6.reuse, 0x1, !P1 ;  /* 0x000000010600780c */ /* 0x040fe40004fa1670 */
[----:B------:R-:W-:Y:S02]  /*5170*/  F2FP.SATFINITE.E4M3.F32.PACK_AB_MERGE_C R67, RZ, R67, RZ ;  /* 0x00000043ff43723e */ /* 0x000fe400048070ff */
[----:B0-----:R-:W-:Y:S02]  /*5180*/  F2FP.SATFINITE.E4M3.F32.PACK_AB_MERGE_C R5, RZ, R66, RZ ;  /* 0x00000042ff05723e */ /* 0x001fe400048070ff */
[----:B------:R-:W-:Y:S01]  /*5190*/  F2FP.SATFINITE.E4M3.F32.PACK_AB_MERGE_C R65, RZ, R65, RZ ;  /* 0x00000041ff41723e */ /* 0x000fe200048070ff */
[----:B------:R-:W-:Y:S01]  /*51a0*/  @!P0 STG.E.U8 desc[UR20][R18.64+0x20], R67 ;  /* 0x0000204312008986 */ /* 0x000fe2000c101114 */
[----:B-1----:R-:W-:Y:S02]  /*51b0*/  F2FP.SATFINITE.E4M3.F32.PACK_AB_MERGE_C R25, RZ, R64, RZ ;  /* 0x00000040ff19723e */ /* 0x002fe400048070ff */
[C---:B------:R-:W-:Y:S01]  /*51c0*/  ISETP.LT.OR P1, PT, R6.reuse, 0x9, !P1 ;  /* 0x000000090600780c */ /* 0x040fe20004f21670 */
[----:B------:R0:W-:Y:S01]  /*51d0*/  @!P3 STG.E.U8 desc[UR20][R18.64+0x21], R5 ;  /* 0x000021051200b986 */ /* 0x0001e2000c101114 */
[----:B------:R-:W-:-:S02]  /*51e0*/  ISETP.LT.OR P2, PT, R6, 0x9, !P2 ;  /* 0x000000090600780c */ /* 0x000fc40005741670 */
[C---:B------:R-:W-:Y:S01]  /*51f0*/  ISETP.GE.AND P3, PT, R26.reuse, 0x31, PT ;  /* 0x000000311a00780c */ /* 0x040fe20003f66270 */
[----:B------:R-:W-:Y:S01]  /*5200*/  @!P6 STG.E.U8 desc[UR20][R16.64+0x28], R65 ;  /* 0x000028411000e986 */ /* 0x000fe2000c101114 */
[----:B------:R-:W-:Y:S02]  /*5210*/  ISETP.GE.AND P0, PT, R26, 0x32, PT ;  /* 0x000000321a00780c */ /* 0x000fe40003f06270 */
[----:B------:R-:W-:Y:S01]  /*5220*/  F2FP.SATFINITE.E4M3.F32.PACK_AB_MERGE_C R63, RZ, R63, RZ ;  /* 0x0000003fff3f723e */ /* 0x000fe200048070ff */
[----:B------:R1:W-:Y:S01]  /*5230*/  @!P5 STG.E.U8 desc[UR20][R16.64+0x29], R25 ;  /* 0x000029191000d986 */ /* 0x0003e2000c101114 */
[C---:B------:R-:W-:Y:S02]  /*5240*/  ISETP.LT.OR P5, PT, R6.reuse, 0x1, !P3 ;  /* 0x000000010600780c */ /* 0x040fe40005fa1670 */
[----:B------:R-:W-:Y:S02]  /*5250*/  ISETP.LT.OR P6, PT, R6, 0x1, !P0 ;  /* 0x000000010600780c */ /* 0x000fe400047c1670 */
[----:B0-----:R-:W-:Y:S01]  /*5260*/  F2FP.SATFINITE.E4M3.F32.PACK_AB_MERGE_C R5, RZ, R62, RZ ;  /* 0x0000003eff05723e */ /* 0x001fe200048070ff */
[----:B------:R-:W-:Y:S01]  /*5270*/  @!P2 STG.E.U8 desc[UR20][R18.64+0x28], R63 ;  /* 0x0000283f1200a986 */ /* 0x000fe2000c101114 */
[----:B------:R-:W-:-:S02]  /*5280*/  F2FP.SATFINITE.E4M3.F32.PACK_AB_MERGE_C R61, RZ, R61, RZ ;  /* 0x0000003dff3d723e */ /* 0x000fc400048070ff */
[----:B------:R-:W-:Y:S01]  /*5290*/  ISETP.GE.AND P2, PT, R26, 0x3a, PT ;  /* 0x0000003a1a00780c */ /* 0x000fe20003f46270 */
[----:B------:R0:W-:Y:S01]  /*52a0*/  @!P1 STG.E.U8 desc[UR20][R18.64+0x29], R5 ;  /* 0x0000290512009986 */ /* 0x0001e2000c101114 */
[----:B------:R-:W-:Y:S02]  /*52b0*/  ISETP.LT.OR P1, PT, R6, 0x9, !P3 ;  /* 0x000000090600780c */ /* 0x000fe40005f21670 */
[----:B-1----:R-:W-:Y:S01]  /*52c0*/  F2FP.SATFINITE.E4M3.F32.PACK_AB_MERGE_C R25, RZ, R60, RZ ;  /* 0x0000003cff19723e */ /* 0x002fe200048070ff */
[----:B------:R-:W-:Y:S01]  /*52d0*/  @!P5 STG.E.U8 desc[UR20][R16.64+0x30], R61 ;  /* 0x0000303d1000d986 */ /* 0x000fe2000c101114 */
[----:B------:R-:W-:Y:S02]  /*52e0*/  ISETP.GE.AND P3, PT, R26, 0x39, PT ;  /* 0x000000391a00780c */ /* 0x000fe40003f66270 */
[C---:B------:R-:W-:Y:S01]  /*52f0*/  ISETP.LT.OR P0, PT, R6.reuse, 0x9, !P0 ;  /* 0x000000090600780c */ /* 0x040fe20004701670 */
[----:B------:R1:W-:Y:S01]  /*5300*/  @!P6 STG.E.U8 desc[UR20][R16.64+0x31], R25 ;  /* 0x000031191000e986 */ /* 0x0003e2000c101114 */
[----:B------:R-:W-:-:S02]  /*5310*/  ISETP.LT.OR P5, PT, R6, 0x1, !P3 ;  /* 0x000000010600780c */ /* 0x000fc40005fa1670 */
[C---:B------:R-:W-:Y:S02]  /*5320*/  ISETP.LT.OR P6, PT, R6.reuse, 0x1, !P2 ;  /* 0x000000010600780c */ /* 0x040fe400057c1670 */
[C---:B------:R-:W-:Y:S02]  /*5330*/  ISETP.LT.OR P3, PT, R6.reuse, 0x9, !P3 ;  /* 0x000000090600780c */ /* 0x040fe40005f61670 */
[----:B------:R-:W-:Y:S02]  /*5340*/  ISETP.LT.OR P2, PT, R6, 0x9, !P2 ;  /* 0x000000090600780c */ /* 0x000fe40005741670 */
[----:B------:R-:W-:Y:S02]  /*5350*/  F2FP.SATFINITE.E4M3.F32.PACK_AB_MERGE_C R59, RZ, R59, RZ ;  /* 0x0000003bff3b723e */ /* 0x000fe400048070ff */
[----:B0-----:R-:W-:Y:S02]  /*5360*/  F2FP.SATFINITE.E4M3.F32.PACK_AB_MERGE_C R5, RZ, R58, RZ ;  /* 0x0000003aff05723e */ /* 0x001fe400048070ff */
[----:B------:R-:W-:Y:S01]  /*5370*/  F2FP.SATFINITE.E4M3.F32.PACK_AB_MERGE_C R57, RZ, R57, RZ ;  /* 0x00000039ff39723e */ /* 0x000fe200048070ff */
[----:B------:R0:W-:Y:S01]  /*5380*/  @!P1 STG.E.U8 desc[UR20][R18.64+0x30], R59 ;  /* 0x0000303b12009986 */ /* 0x0001e2000c101114 */
[----:B-1----:R-:W-:-:S02]  /*5390*/  F2FP.SATFINITE.E4M3.F32.PACK_AB_MERGE_C R25, RZ, R56, RZ ;  /* 0x00000038ff19723e */ /* 0x002fc400048070ff */
[----:B------:R-:W-:Y:S01]  /*53a0*/  F2FP.SATFINITE.E4M3.F32.PACK_AB_MERGE_C R23, RZ, R23, RZ ;  /* 0x00000017ff17723e */ /* 0x000fe200048070ff */
[----:B------:R0:W-:Y:S01]  /*53b0*/  @!P0 STG.E.U8 desc[UR20][R18.64+0x31], R5 ;  /* 0x0000310512008986 */ /* 0x0001e2000c101114 */
[----:B------:R-:W-:-:S03]  /*53c0*/  F2FP.SATFINITE.E4M3.F32.PACK_AB_MERGE_C R27, RZ, R22, RZ ;  /* 0x00000016ff1b723e */ /* 0x000fc600048070ff */
[----:B------:R0:W-:Y:S04]  /*53d0*/  @!P5 STG.E.U8 desc[UR20][R16.64+0x38], R57 ;  /* 0x000038391000d986 */ /* 0x0001e8000c101114 */
[----:B------:R0:W-:Y:S04]  /*53e0*/  @!P6 STG.E.U8 desc[UR20][R16.64+0x39], R25 ;  /* 0x000039191000e986 */ /* 0x0001e8000c101114 */
[----:B------:R0:W-:Y:S04]  /*53f0*/  @!P3 STG.E.U8 desc[UR20][R18.64+0x38], R23 ;  /* 0x000038171200b986 */ /* 0x0001e8000c101114 */
[----:B------:R0:W-:Y:S02]  /*5400*/  @!P2 STG.E.U8 desc[UR20][R18.64+0x39], R27 ;  /* 0x0000391b1200a986 */ /* 0x0001e4000c101114 */
.L_x_106:
[----:B------:R-:W-:Y:S05]  /*5410*/  BSYNC B0 ;  /* 0x0000000000007941 */ /* 0x000fea0003800000 */
.L_x_40:
[C---:B------:R-:W-:Y:S01]  /*5420*/  LEA R2, P0, R8.reuse, R2, 0x1 ;  /* 0x0000000208027211 */ /* 0x040fe200078008ff */
[----:B------:R-:W-:Y:S01]  /*5430*/  ULDC.64 UR6, c[0x0][0x650] ;  /* 0x0001940000067ab9 */ /* 0x000fe20000000a00 */
[----:B-----5:R-:W-:Y:S01]  /*5440*/  IMAD.U32 R4, RZ, RZ, UR16 ;  /* 0x00000010ff047e24 */ /* 0x020fe2000f8e00ff */
[----:B0-----:R-:W-:Y:S01]  /*5450*/  PRMT R16, RZ, 0x7610, R16 ;  /* 0x00007610ff107816 */ /* 0x001fe20000000010 */
[----:B------:R-:W-:Y:S01]  /*5460*/  IMAD.MOV.U32 R6, RZ, RZ, -0x1 ;  /* 0xffffffffff067424 */ /* 0x000fe200078e00ff */
[----:B------:R-:W-:Y:S01]  /*5470*/  LEA.HI.X R3, R8, R3, R0, 0x1, P0 ;  /* 0x0000000308037211 */ /* 0x000fe200000f0c00 */
[----:B------:R0:W-:Y:S01]  /*5480*/  SYNCS.ARRIVE.TRANS64.A1T0 RZ, [R4+UR23], RZ ;  /* 0x000000ff04ff79a7 */ /* 0x0001e20008100017 */
[----:B------:R-:W-:Y:S01]  /*5490*/  ISETP.GE.U32.AND P0, PT, R2, UR6, PT ;  /* 0x0000000602007c0c */ /* 0x000fe2000bf06070 */
[----:B------:R-:W-:-:S03]  /*54a0*/  IMAD.MOV.U32 R5, RZ, RZ, -0x1 ;  /* 0xffffffffff057424 */ /* 0x000fc600078e00ff */
[----:B------:R-:W-:Y:S01]  /*54b0*/  ISETP.GE.U32.AND.EX P0, PT, R3, UR7, PT, P0 ;  /* 0x0000000703007c0c */ /* 0x000fe2000bf06100 */
[----:B0-----:R-:W-:-:S12]  /*54c0*/  IMAD.MOV.U32 R4, RZ, RZ, -0x1 ;  /* 0xffffffffff047424 */ /* 0x001fd800078e00ff */
[----:B------:R-:W-:Y:S05]  /*54d0*/  @P0 BRA `(.L_x_107) ;  /* 0x0000000400600947 */ /* 0x000fea0003800000 */
[----:B------:R-:W0:Y:S01]  /*54e0*/  S2R R28, SR_CTAID.X ;  /* 0x00000000001c7919 */ /* 0x000e220000002500 */
[----:B------:R-:W5:Y:S01]  /*54f0*/  LDC.64 R22, c[0x0][0x628] ;  /* 0x00018a00ff167b82 */ /* 0x000f620000000a00 */
[----:B------:R-:W-:Y:S01]  /*5500*/  ULDC UR6, c[0x0][0x150] ;  /* 0x0000540000067ab9 */ /* 0x000fe20000000800 */
[----:B-1----:R-:W-:Y:S01]  /*5510*/  IMAD.MOV.U32 R18, RZ, RZ, R2 ;  /* 0x000000ffff127224 */ /* 0x002fe200078e0002 */
[----:B------:R-:W1:Y:S01]  /*5520*/  S2R R30, SR_CTAID.Y ;  /* 0x00000000001e7919 */ /* 0x000e620000002600 */
[----:B------:R-:W-:-:S04]  /*5530*/  IMAD.MOV.U32 R19, RZ, RZ, R3 ;  /* 0x000000ffff137224 */ /* 0x000fc800078e0003 */
[----:B------:R-:W1:Y:S08]  /*5540*/  LDC R31, c[0x0][0x144] ;  /* 0x00005100ff1f7b82 */ /* 0x000e700000000800 */
[----:B------:R-:W1:Y:S08]  /*5550*/  LDC R6, c[0x0][0x630] ;  /* 0x00018c00ff067b82 */ /* 0x000e700000000800 */
[----:B------:R-:W1:Y:S01]  /*5560*/  LDC.64 R26, c[0x0][0x620] ;  /* 0x00018800ff1a7b82 */ /* 0x000e620000000a00 */
[----:B-----5:R-:W-:-:S04]  /*5570*/  ISETP.NE.U32.AND P0, PT, R22, RZ, PT ;  /* 0x000000ff1600720c */ /* 0x020fc80003f05070 */
[----:B------:R-:W-:Y:S02]  /*5580*/  ISETP.NE.AND.EX P0, PT, R23, RZ, PT, P0 ;  /* 0x000000ff1700720c */ /* 0x000fe40003f05300 */
[----:B0-----:R-:W-:-:S05]  /*5590*/  I2FP.F32.U32 R4, R28 ;  /* 0x0000001c00047245 */ /* 0x001fca0000201000 */
[----:B------:R-:W-:-:S04]  /*55a0*/  FMUL R4, R4, UR6 ;  /* 0x0000000604047c20 */ /* 0x000fc80008400000 */
[----:B------:R0:W0:Y:S02]  /*55b0*/  F2I.U32.TRUNC.NTZ R29, R4 ;  /* 0x00000004001d7305 */ /* 0x000024000020f000 */
[----:B------:R-:W-:Y:S05]  /*55c0*/  @!P0 BRA `(.L_x_108) ;  /* 0x0000000000288947 */ /* 0x000fea0003800000 */
[----:B------:R-:W5:Y:S02]  /*55d0*/  LDC R5, c[0x0][0x634] ;  /* 0x00018d00ff057b82 */ /* 0x000f640000000800 */
[----:B-----5:R-:W-:-:S05]  /*55e0*/  IADD3 R19, P0, R2, R5, RZ ;  /* 0x0000000502137210 */ /* 0x020fca0007f1e0ff */
[----:B--234-:R-:W-:-:S04]  /*55f0*/  IMAD.X R25, RZ, RZ, R3, P0 ;  /* 0x000000ffff197224 */ /* 0x01cfc800000e0603 */
[----:B0-----:R-:W-:-:S04]  /*5600*/  IMAD.WIDE.U32 R4, R25, R22, RZ ;  /* 0x0000001619047225 */ /* 0x001fc800078e00ff */
[----:B------:R-:W-:-:S04]  /*5610*/  IMAD.WIDE.U32 R16, P0, R19, R23, R4 ;  /* 0x0000001713107225 */ /* 0x000fc80007800004 */
[----:B------:R-:W-:-:S04]  /*5620*/  IMAD.WIDE.U32 R4, R19, R22, RZ ;  /* 0x0000001613047225 */ /* 0x000fc800078e00ff */
[----:B------:R-:W-:Y:S01]  /*5630*/  IMAD.X R19, RZ, RZ, RZ, P0 ;  /* 0x000000ffff137224 */ /* 0x000fe200000e06ff */
[----:B------:R-:W-:Y:S01]  /*5640*/  IADD3 RZ, P0, R5, R16, RZ ;  /* 0x0000001005ff7210 */ /* 0x000fe20007f1e0ff */
[----:B------:R-:W-:-:S04]  /*5650*/  IMAD.MOV.U32 R18, RZ, RZ, R17 ;  /* 0x000000ffff127224 */ /* 0x000fc800078e0011 */
[----:B------:R-:W-:-:S08]  /*5660*/  IMAD.WIDE.U32.X R18, R25, R23, R18, P0 ;  /* 0x0000001719127225 */ /* 0x000fd000000e0412 */
.L_x_108:
[-CC-:B-1234-:R-:W-:Y:S01]  /*5670*/  SHF.R.U64 R24, R18, R6.reuse, R19.reuse ;  /* 0x0000000612187219 */ /* 0x19efe20000001213 */
[----:B------:R-:W1:Y:S01]  /*5680*/  LDC.64 R34, c[0x0][0x640] ;  /* 0x00019000ff227b82 */ /* 0x000e620000000a00 */
[----:B0-----:R-:W-:Y:S01]  /*5690*/  SHF.R.U32.HI R4, RZ, R6, R19 ;  /* 0x00000006ff047219 */ /* 0x001fe20000011613 */
[----:B------:R-:W-:Y:S01]  /*56a0*/  IMAD.MOV R29, RZ, RZ, -R29 ;  /* 0x000000ffff1d7224 */ /* 0x000fe200078e0a1d */
[----:B------:R-:W-:Y:S01]  /*56b0*/  IADD3 R17, P0, RZ, -R24, RZ ;  /* 0x80000018ff117210 */ /* 0x000fe20007f1e0ff */
[----:B------:R-:W-:Y:S01]  /*56c0*/  ULDC UR6, c[0x0][0x154] ;  /* 0x0000550000067ab9 */ /* 0x000fe20000000800 */
[----:B------:R-:W-:Y:S02]  /*56d0*/  IMAD.MOV.U32 R19, RZ, RZ, 0x1 ;  /* 0x00000001ff137424 */ /* 0x000fe400078e00ff */
[----:B------:R-:W-:Y:S01]  /*56e0*/  IMAD R29, R31, R29, R28 ;  /* 0x0000001d1f1d7224 */ /* 0x000fe200078e021c */
[----:B------:R-:W0:Y:S01]  /*56f0*/  LDC R16, c[0x0][0x618] ;  /* 0x00018600ff107b82 */ /* 0x000e220000000800 */
[----:B------:R-:W-:-:S04]  /*5700*/  IMAD.X R5, RZ, RZ, ~R4, P0 ;  /* 0x000000ffff057224 */ /* 0x000fc800000e0e04 */
[-C--:B------:R-:W-:Y:S02]  /*5710*/  IMAD R6, R5, R26.reuse, RZ ;  /* 0x0000001a05067224 */ /* 0x080fe400078e02ff */
[C---:B------:R-:W-:Y:S01]  /*5720*/  IMAD.WIDE.U32 R4, R17.reuse, R26, R2 ;  /* 0x0000001a11047225 */ /* 0x040fe200078e0002 */
[----:B------:R-:W2:Y:S03]  /*5730*/  LDC R18, c[0x0][0x608] ;  /* 0x00018200ff127b82 */ /* 0x000ea60000000800 */
[----:B------:R-:W-:Y:S01]  /*5740*/  IMAD R17, R17, R27, R6 ;  /* 0x0000001b11117224 */ /* 0x000fe200078e0206 */
[----:B------:R-:W-:-:S03]  /*5750*/  I2FP.F32.U32 R6, R30 ;  /* 0x0000001e00067245 */ /* 0x000fc60000201000 */
[----:B------:R-:W-:Y:S01]  /*5760*/  IMAD.IADD R5, R5, 0x1, R17 ;  /* 0x0000000105057824 */ /* 0x000fe200078e0211 */
[----:B------:R-:W3:Y:S01]  /*5770*/  LDC R32, c[0x0][0x658] ;  /* 0x00019600ff207b82 */ /* 0x000ee20000000800 */
[----:B-1----:R-:W-:Y:S01]  /*5780*/  ISETP.NE.U32.AND P0, PT, R34, RZ, PT ;  /* 0x000000ff2200720c */ /* 0x002fe20003f05070 */
[----:B------:R-:W-:-:S03]  /*5790*/  IMAD.MOV.U32 R17, RZ, RZ, -0x1 ;  /* 0xffffffffff117424 */ /* 0x000fc600078e00ff */
[----:B------:R-:W-:-:S03]  /*57a0*/  ISETP.NE.AND.EX P0, PT, R35, RZ, PT, P0 ;  /* 0x000000ff2300720c */ /* 0x000fc60003f05300 */
[----:B------:R-:W1:Y:S01]  /*57b0*/  LDC R27, c[0x0][0x148] ;  /* 0x00005200ff1b7b82 */ /* 0x000e620000000800 */
[-CC-:B0-----:R-:W-:Y:S02]  /*57c0*/  SHF.R.U64 R22, R4, R16.reuse, R5.reuse ;  /* 0x0000001004167219 */ /* 0x181fe40000001205 */
[----:B------:R-:W-:Y:S01]  /*57d0*/  SHF.R.U32.HI R5, RZ, R16, R5 ;  /* 0x00000010ff057219 */ /* 0x000fe20000011605 */
[----:B------:R-:W-:-:S04]  /*57e0*/  FMUL R16, R6, UR6 ;  /* 0x0000000606107c20 */ /* 0x000fc80008400000 */
[----:B------:R-:W0:Y:S01]  /*57f0*/  LDC R28, c[0x0][0x600] ;  /* 0x00018000ff1c7b82 */ /* 0x000e220000000800 */
[----:B------:R4:W0:Y:S01]  /*5800*/  F2I.U32.TRUNC.NTZ R25, R16 ;  /* 0x0000001000197305 */ /* 0x000822000020f000 */
[-CC-:B--2---:R-:W-:Y:S02]  /*5810*/  SHF.R.U64 R6, R22, R18.reuse, R5.reuse ;  /* 0x0000001216067219 */ /* 0x184fe40000001205 */
[----:B------:R-:W-:-:S04]  /*5820*/  SHF.R.U32.HI R5, RZ, R18, R5 ;  /* 0x00000012ff057219 */ /* 0x000fc80000011605 */
[----:B------:R-:W2:Y:S01]  /*5830*/  LDC R33, c[0x0][0x648] ;  /* 0x00019200ff217b82 */ /* 0x000ea20000000800 */
[-CC-:B---3--:R-:W-:Y:S02]  /*5840*/  SHF.R.U64 R26, R6, R32.reuse, R5.reuse ;  /* 0x00000020061a7219 */ /* 0x188fe40000001205 */
[-C--:B------:R-:W-:Y:S02]  /*5850*/  SHF.L.U32 R17, R17, R32.reuse, RZ ;  /* 0x0000002011117219 */ /* 0x080fe400000006ff */
[-C--:B------:R-:W-:Y:S01]  /*5860*/  SHF.R.U32.HI R5, RZ, R32.reuse, R5 ;  /* 0x00000020ff057219 */ /* 0x080fe20000011605 */
[----:B------:R-:W-:Y:S01]  /*5870*/  IMAD.MOV.U32 R4, RZ, RZ, R26 ;  /* 0x000000ffff047224 */ /* 0x000fe200078e001a */
[----:B------:R-:W-:Y:S01]  /*5880*/  SHF.L.U32 R32, R19, R32, RZ ;  /* 0x0000002013207219 */ /* 0x000fe200000006ff */
[----:B------:R-:W3:Y:S01]  /*5890*/  LDC R36, c[0x0][0x638] ;  /* 0x00018e00ff247b82 */ /* 0x000ee20000000800 */
[----:B------:R-:W-:-:S07]  /*58a0*/  LOP3.LUT R31, RZ, R17, RZ, 0x33, !PT ;  /* 0x00000011ff1f7212 */ /* 0x000fce00078e33ff */
[----:B------:R-:W0:Y:S01]  /*58b0*/  LDC R37, c[0x0][0x610] ;  /* 0x00018400ff257b82 */ /* 0x000e220000000800 */
[----:B----4-:R-:W-:Y:S05]  /*58c0*/  @!P0 BRA `(.L_x_109) ;  /* 0x0000000000288947 */ /* 0x010fea0003800000 */
[----:B------:R-:W4:Y:S02]  /*58d0*/  LDC R19, c[0x0][0x64c] ;  /* 0x00019300ff137b82 */ /* 0x000f240000000800 */
[----:B----4-:R-:W-:-:S05]  /*58e0*/  IADD3 R19, P0, R26, R19, RZ ;  /* 0x000000131a137210 */ /* 0x010fca0007f1e0ff */
        /* <DEDUP_REMOVED lines=8> */
.L_x_109:
[----:B--2---:R-:W-:Y:S01]  /*5970*/  SHF.R.U64 R4, R4, R33, R5 ;  /* 0x0000002104047219 */ /* 0x004fe20000001205 */
[----:B0-----:R-:W-:Y:S01]  /*5980*/  VIADD R19, R28, 0xffffffff ;  /* 0xffffffff1c137836 */ /* 0x001fe20000000000 */
[----:B------:R-:W-:Y:S01]  /*5990*/  LOP3.LUT R17, R6, R31, RZ, 0xc0, !PT ;  /* 0x0000001f06117212 */ /* 0x000fe200078ec0ff */
[----:B------:R-:W-:Y:S02]  /*59a0*/  IMAD.MOV R25, RZ, RZ, -R25 ;  /* 0x000000ffff197224 */ /* 0x000fe400078e0a19 */
[----:B------:R-:W-:Y:S02]  /*59b0*/  IMAD.MOV R5, RZ, RZ, -R4 ;  /* 0x000000ffff057224 */ /* 0x000fe400078e0a04 */
[----:B------:R-:W-:Y:S01]  /*59c0*/  IMAD R6, R32, R4, R17 ;  /* 0x0000000420067224 */ /* 0x000fe200078e0211 */
[----:B------:R-:W-:Y:S01]  /*59d0*/  LOP3.LUT R17, R22, R19, RZ, 0xc0, !PT ;  /* 0x0000001316117212 */ /* 0x000fe200078ec0ff */
[----:B-1----:R-:W-:Y:S02]  /*59e0*/  @P4 IMAD R29, R27, R25, R30 ;  /* 0x000000191b1d4224 */ /* 0x002fe400078e021e */
[----:B---3--:R-:W-:-:S02]  /*59f0*/  IMAD R4, R5, R36, R26 ;  /* 0x0000002405047224 */ /* 0x008fc400078e021a */
[----:B------:R-:W-:Y:S02]  /*5a00*/  IMAD R6, R6, R37, R29 ;  /* 0x0000002506067224 */ /* 0x000fe400078e021d */
[----:B------:R-:W-:Y:S02]  /*5a10*/  IMAD R5, R4, R28, R17 ;  /* 0x0000001c04057224 */ /* 0x000fe400078e0211 */
[----:B------:R-:W-:-:S03]  /*5a20*/  IMAD.MOV.U32 R16, RZ, RZ, 0x1 ;  /* 0x00000001ff107424 */ /* 0x000fc600078e00ff */
[----:B------:R-:W-:Y:S02]  /*5a30*/  SEL R4, R5, R6, !P4 ;  /* 0x0000000605047207 */ /* 0x000fe40006000000 */
[----:B------:R-:W-:Y:S01]  /*5a40*/  SEL R6, R6, R5, !P4 ;  /* 0x0000000506067207 */ /* 0x000fe20006000000 */
[----:B------:R-:W-:-:S07]  /*5a50*/  IMAD.MOV.U32 R5, RZ, RZ, R24 ;  /* 0x000000ffff057224 */ /* 0x000fce00078e0018 */
.L_x_107:
[----:B------:R-:W-:Y:S02]  /*5a60*/  LOP3.LUT P0, RZ, R16, 0xff, RZ, 0xc0, !PT ;  /* 0x000000ff10ff7812 */ /* 0x000fe4000780c0ff */
[----:B------:R-:W-:-:S11]  /*5a70*/  LOP3.LUT R87, R87, 0x1, RZ, 0x3c, !PT ;  /* 0x0000000157577812 */ /* 0x000fd600078e3cff */
[----:B------:R-:W-:Y:S05]  /*5a80*/  @P0 BRA `(.L_x_110) ;  /* 0xffffffbc00d80947 */ /* 0x000fea000383ffff */
[----:B------:R-:W-:Y:S05]  /*5a90*/  EXIT ;  /* 0x000000000000794d */ /* 0x000fea0003800000 */
.L_x_18:
[----:B------:R-:W-:-:S08]  /*5aa0*/  ISETP.NE.AND P0, PT, R18, RZ, PT ;  /* 0x000000ff1200720c */ /* 0x000fd00003f05270 */
[----:B--23-5:R-:W0:-:S00]  /*5ab0*/  USETMAXREG.DEALLOC.CTAPOOL 0x28 ;  /* 0x00000028000079c8 */ /* 0x02ce0000080e0500 */
[----:B------:R-:W-:Y:S05]  /*5ac0*/  @P0 EXIT ;  /* 0x000000000000094d */ /* 0x000fea0003800000 */
[----:B0-----:R-:W-:Y:S01]  /*5ad0*/  LOP3.LUT P0, RZ, R20, 0xff, RZ, 0xc0, !PT ;  /* 0x000000ff14ff7812 */ /* 0x001fe2000780c0ff */
[----:B------:R-:W-:Y:S02]  /*5ae0*/  IMAD.MOV.U32 R13, RZ, RZ, 0x1 ;  /* 0x00000001ff0d7424 */ /* 0x000fe400078e00ff */
[----:B------:R-:W-:-:S10]  /*5af0*/  IMAD.MOV.U32 R12, RZ, RZ, RZ ;  /* 0x000000ffff0c7224 */ /* 0x000fd400078e00ff */
[----:B------:R-:W-:Y:S05]  /*5b00*/  @!P0 BRA `(.L_x_111) ;  /* 0x0000000c001c8947 */ /* 0x000fea0003800000 */
[----:B------:R-:W0:Y:S01]  /*5b10*/  S2UR UR15, SR_CgaCtaId ;  /* 0x00000000000f79c3 */ /* 0x000e220000008800 */
[----:B------:R-:W-:Y:S01]  /*5b20*/  LOP3.LUT P0, RZ, R11, 0x1f, RZ, 0xc0, !PT ;  /* 0x0000001f0bff7812 */ /* 0x000fe2000780c0ff */
[----:B------:R-:W-:Y:S01]  /*5b30*/  ULDC UR6, c[0x0][0x658] ;  /* 0x0001960000067ab9 */ /* 0x000fe20000000800 */
[----:B------:R-:W-:Y:S01]  /*5b40*/  UMOV UR7, 0xffffffff ;  /* 0xffffffff00077882 */ /* 0x000fe20000000000 */
[----:B------:R-:W-:Y:S01]  /*5b50*/  BSSY B0, `(.L_x_111) ;  /* 0x00000c2000007945 */ /* 0x000fe20003800000 */
[----:B------:R-:W-:Y:S01]  /*5b60*/  USHF.L.U32 UR7, UR7, UR6, URZ ;  /* 0x0000000607077299 */ /* 0x000fe2000800063f */
[C---:B------:R-:W-:Y:S01]  /*5b70*/  ISETP.NE.AND P2, PT, R10.reuse, RZ, PT ;  /* 0x000000ff0a00720c */ /* 0x040fe20003f45270 */
[----:B------:R-:W-:Y:S01]  /*5b80*/  IMAD.MOV.U32 R15, RZ, RZ, 0x1 ;  /* 0x00000001ff0f7424 */ /* 0x000fe200078e00ff */
[----:B------:R-:W-:Y:S01]  /*5b90*/  ISETP.NE.OR P0, PT, R10, RZ, !P0 ;  /* 0x000000ff0a00720c */ /* 0x000fe20004705670 */
[----:B------:R-:W-:Y:S01]  /*5ba0*/  IMAD.MOV.U32 R13, RZ, RZ, 0x1 ;  /* 0x00000001ff0d7424 */ /* 0x000fe200078e00ff */
[----:B------:R-:W-:Y:S01]  /*5bb0*/  LOP3.LUT R14, R7, 0x2, RZ, 0xfc, !PT ;  /* 0x00000002070e7812 */ /* 0x000fe200078efcff */
[----:B------:R-:W-:Y:S01]  /*5bc0*/  IMAD.MOV.U32 R12, RZ, RZ, RZ ;  /* 0x000000ffff0c7224 */ /* 0x000fe200078e00ff */
[----:B------:R-:W-:Y:S01]  /*5bd0*/  ULDC UR5, c[0x0][0x600] ;  /* 0x0001800000057ab9 */ /* 0x000fe20000000800 */
[----:B------:R-:W-:Y:S01]  /*5be0*/  UMOV UR8, 0x1 ;  /* 0x0000000100087882 */ /* 0x000fe20000000000 */
[----:B------:R-:W-:-:S02]  /*5bf0*/  UIADD3 UR24, UR13, 0x1, URZ ;  /* 0x000000010d187890 */ /* 0x000fc4000fffe03f */
[----:B------:R-:W-:Y:S02]  /*5c00*/  UIADD3 UR18, UR5, -0x1, URZ ;  /* 0xffffffff05127890 */ /* 0x000fe4000fffe03f */
[----:B------:R-:W-:Y:S02]  /*5c10*/  USHF.L.U32 UR20, UR8, UR6, URZ ;  /* 0x0000000608147299 */ /* 0x000fe4000800063f */
[----:B------:R-:W-:Y:S01]  /*5c20*/  ULOP3.LUT UR19, URZ, UR7, URZ, 0x33, !UPT ;  /* 0x000000073f137292 */ /* 0x000fe2000f8e333f */
[----:B------:R-:W-:Y:S01]  /*5c30*/  ULDC.64 UR22, c[0x0][0x198] ;  /* 0x0000660000167ab9 */ /* 0x000fe20000000a00 */
[----:B0-----:R-:W-:Y:S02]  /*5c40*/  USHF.L.U32 UR4, UR15, 0x4, URZ ;  /* 0x000000040f047899 */ /* 0x001fe4000800063f */
[----:B------:R-:W-:Y:S02]  /*5c50*/  USHF.L.U32 UR15, UR15, 0xa, URZ ;  /* 0x0000000a0f0f7899 */ /* 0x000fe4000800063f */
[----:B------:R-:W-:-:S12]  /*5c60*/  ULOP3.LUT UR14, UR4, 0x30, URZ, 0xc0, !UPT ;  /* 0x00000030040e7892 */ /* 0x000fd8000f8ec03f */
.L_x_123:
[----:B------:R-:W-:-:S03]  /*5c70*/  UMOV UR4, 0xffffffff ;  /* 0xffffffff00047882 */ /* 0x000fc60000000000 */
[----:B------:R-:W-:Y:S05]  /*5c80*/  BRA.DIV UR4, `(.L_x_112) ;  /* 0x0000001e043c7947 */ /* 0x000fea000b800000 */
[----:B------:R-:W-:-:S13]  /*5c90*/  ELECT P1, URZ, PT ;  /* 0x00000000003f782f */ /* 0x000fda0003820000 */
.L_x_160:
[----:B------:R-:W0:Y:S01]  /*5ca0*/  LDC R10, c[0x0][0x28c] ;  /* 0x0000a300ff0a7b82 */ /* 0x000e220000000800 */
[----:B------:R-:W-:Y:S01]  /*5cb0*/  BSSY B1, `(.L_x_113) ;  /* 0x0000038000017945 */ /* 0x000fe20003800000 */
[----:B0-----:R-:W-:-:S13]  /*5cc0*/  ISETP.LT.OR P1, PT, R10, 0x1, !P1 ;  /* 0x000000010a00780c */ /* 0x001fda0004f21670 */
[----:B------:R-:W-:Y:S05]  /*5cd0*/  @P1 BRA `(.L_x_114) ;  /* 0x0000000000d41947 */ /* 0x000fea0003800000 */
[----:B------:R-:W-:Y:S01]  /*5ce0*/  IMAD.SHL.U32 R16, R6, 0x40, RZ ;  /* 0x0000004006107824 */ /* 0x000fe200078e00ff */
[----:B------:R-:W-:Y:S01]  /*5cf0*/  LEA R17, R4, UR14, 0x6 ;  /* 0x0000000e04117c11 */ /* 0x000fe2000f8e30ff */
[----:B------:R-:W-:Y:S02]  /*5d00*/  IMAD.MOV.U32 R18, RZ, RZ, RZ ;  /* 0x000000ffff127224 */ /* 0x000fe400078e00ff */
[----:B------:R-:W-:Y:S02]  /*5d10*/  IMAD.U32 R20, RZ, RZ, UR24 ;  /* 0x00000018ff147e24 */ /* 0x000fe4000f8e00ff */
[----:B------:R-:W-:Y:S02]  /*5d20*/  IMAD.MOV.U32 R4, RZ, RZ, R13 ;  /* 0x000000ffff047224 */ /* 0x000fe400078e000d */
[----:B------:R-:W-:-:S07]  /*5d30*/  IMAD.MOV.U32 R6, RZ, RZ, R12 ;  /* 0x000000ffff067224 */ /* 0x000fce00078e000c */
.L_x_118:
[----:B------:R-:W0:Y:S01]  /*5d40*/  S2R R11, SR_CgaCtaId ;  /* 0x00000000000b7919 */ /* 0x000e220000008800 */
[----:B------:R-:W-:-:S04]  /*5d50*/  MOV R10, 0x400 ;  /* 0x00000400000a7802 */ /* 0x000fc80000000f00 */
[----:B0-----:R-:W-:Y:S02]  /*5d60*/  LEA R21, R11, R10, 0x18 ;  /* 0x0000000a0b157211 */ /* 0x001fe400078ec0ff */
[----:B------:R-:W-:Y:S01]  /*5d70*/  SHF.L.U32 R10, R4, 0x1f, RZ ;  /* 0x0000001f040a7819 */ /* 0x000fe200000006ff */
[----:B------:R-:W0:Y:S02]  /*5d80*/  @!P2 LDC R11, c[0x0][0x500] ;  /* 0x00014000ff0bab82 */ /* 0x000e240000000800 */
[----:B------:R-:W-:-:S04]  /*5d90*/  IMAD R19, R6, 0x8, R21 ;  /* 0x0000000806137824 */ /* 0x000fc800078e0215 */
[----:B------:R-:W1:Y:S02]  /*5da0*/  SYNCS.PHASECHK.TRANS64.TRYWAIT P1, [R19+URZ+0xe0], R10 ;  /* 0x0000e00a130075a7 */ /* 0x000e64000802017f */
[----:B-1----:R-:W-:Y:S05]  /*5db0*/  @!P1 BRA `(.L_x_115) ;  /* 0x0000001c00109947 */ /* 0x002fea0003800000 */
.L_x_161:
[----:B-1----:R-:W-:Y:S01]  /*5dc0*/  PRMT R10, R14, 0x9910, RZ ;  /* 0x000099100e0a7816 */ /* 0x002fe200000000ff */
[----:B0-----:R0:W-:Y:S03]  /*5dd0*/  @!P2 SYNCS.ARRIVE.TRANS64 RZ, [R19+URZ], R11 ;  /* 0x0000000b13ffa9a7 */ /* 0x0011e6000800003f */
[----:B------:R-:W-:-:S13]  /*5de0*/  ISETP.NE.AND P1, PT, R10, 0x2, PT ;  /* 0x000000020a00780c */ /* 0x000fda0003f25270 */
[----:B0-----:R-:W-:Y:S05]  /*5df0*/  @P1 BRA `(.L_x_116) ;  /* 0x0000000000041947 */ /* 0x001fea0003800000 */
[----:B------:R-:W-:Y:S01]  /*5e00*/  BPT.TRAP 0x1 ;  /* 0x000000040000795c */ /* 0x000fe20000300000 */
.L_x_116:
[----:B------:R-:W-:Y:S05]  /*5e10*/  @P0 BRA `(.L_x_117) ;  /* 0x0000000000040947 */ /* 0x000fea0003800000 */
[----:B------:R-:W-:Y:S01]  /*5e20*/  BPT.TRAP 0x1 ;  /* 0x000000040000795c */ /* 0x000fe20000300000 */
.L_x_117:
[----:B------:R-:W-:Y:S01]  /*5e30*/  R2UR UR5, R6 ;  /* 0x00000000060572ca */ /* 0x000fe200000e0000 */
[----:B------:R-:W-:Y:S01]  /*5e40*/  VIADD R20, R20, 0xffffffff ;  /* 0xffffffff14147836 */ /* 0x000fe20000000000 */
[----:B------:R-:W-:Y:S01]  /*5e50*/  R2UR UR17, R21 ;  /* 0x00000000151172ca */ /* 0x000fe200000e0000 */
[----:B------:R-:W-:Y:S01]  /*5e60*/  UIADD3 UR4, UP0, UR22, 0xf0, URZ ;  /* 0x000000f016047890 */ /* 0x000fe2000ff1e03f */
[----:B------:R-:W-:Y:S01]  /*5e70*/  R2UR UR9, R19 ;  /* 0x00000000130972ca */ /* 0x000fe200000e0000 */
[----:B------:R-:W-:Y:S01]  /*5e80*/  UIADD3 UR26, UP1, UR22, 0x1f0, URZ ;  /* 0x000001f0161a7890 */ /* 0x000fe2000ff3e03f */
[----:B------:R-:W-:Y:S01]  /*5e90*/  R2UR UR11, R16 ;  /* 0x00000000100b72ca */ /* 0x000fe200000e0000 */
[----:B------:R-:W-:Y:S01]  /*5ea0*/  VIADD R6, R6, 0x1 ;  /* 0x0000000106067836 */ /* 0x000fe20000000000 */
[----:B------:R-:W-:Y:S01]  /*5eb0*/  R2UR UR10, R18 ;  /* 0x00000000120a72ca */ /* 0x000fe200000e0000 */
[----:B------:R-:W-:Y:S01]  /*5ec0*/  UIADD3.X UR27, URZ, UR23, URZ, UP1, !UPT ;  /* 0x000000173f1b7290 */ /* 0x000fe20008ffe43f */
[----:B------:R-:W-:Y:S01]  /*5ed0*/  R2UR UR12, R5 ;  /* 0x00000000050c72ca */ /* 0x000fe200000e0000 */
[----:B------:R-:W-:Y:S01]  /*5ee0*/  UMOV UR6, 0x0 ;  /* 0x0000000000067882 */ /* 0x000fe20000000000 */
[----:B------:R-:W-:Y:S01]  /*5ef0*/  R2UR UR21, R17 ;  /* 0x00000000111572ca */ /* 0x000fe200000e0000 */
[----:B------:R-:W-:Y:S01]  /*5f00*/  USHF.L.U32 UR5, UR5, 0xc, URZ ;  /* 0x0000000c05057899 */ /* 0x000fe2000800063f */
[----:B------:R-:W-:Y:S01]  /*5f10*/  ISETP.GT.AND P3, PT, R20, 0x1, PT ;  /* 0x000000011400780c */ /* 0x000fe20003f64270 */
[----:B------:R-:W-:Y:S01]  /*5f20*/  UMOV UR7, 0x10000000 ;  /* 0x1000000000077882 */ /* 0x000fe20000000000 */
[----:B------:R-:W-:Y:S01]  /*5f30*/  ISETP.NE.AND P1, PT, R6, 0x1c, PT ;  /* 0x0000001c0600780c */ /* 0x000fe20003f25270 */
[----:B------:R-:W-:Y:S01]  /*5f40*/  ULOP3.LUT UR8, UR5, 0xc00, UR15, 0xf8, !UPT ;  /* 0x00000c0005087892 */ /* 0x000fe2000f8ef80f */
[----:B------:R-:W-:Y:S01]  /*5f50*/  VIADD R18, R18, 0x40 ;  /* 0x0000004012127836 */ /* 0x000fe20000000000 */
[----:B------:R-:W-:Y:S01]  /*5f60*/  UIADD3 UR16, UR17, 0x300, UR5 ;  /* 0x0000030011107890 */ /* 0x000fe2000fffe005 */
[----:B------:R-:W-:Y:S01]  /*5f70*/  SEL R11, RZ, 0x1, P1 ;  /* 0x00000001ff0b7807 */ /* 0x000fe20000800000 */
[----:B------:R-:W-:Y:S01]  /*5f80*/  UIADD3.X UR5, URZ, UR23, URZ, UP0, !UPT ;  /* 0x000000173f057290 */ /* 0x000fe200087fe43f */
[----:B------:R-:W-:Y:S01]  /*5f90*/  SEL R6, R6, RZ, P1 ;  /* 0x000000ff06067207 */ /* 0x000fe20000800000 */
[----:B------:R-:W-:Y:S01]  /*5fa0*/  UIADD3 UR17, UR17, 0x1c300, UR8 ;  /* 0x0001c30011117890 */ /* 0x000fe2000fffe008 */
[----:B------:R-:W-:Y:S01]  /*5fb0*/  LOP3.LUT R4, R4, R11, RZ, 0x3c, !PT ;  /* 0x0000000b04047212 */ /* 0x000fe200078e3cff */
[----:B------:R-:W-:Y:S01]  /*5fc0*/  UMOV UR25, 0xf0000 ;  /* 0x000f000000197882 */ /* 0x000fe20000000000 */
[----:B------:R-:W-:-:S04]  /*5fd0*/  UMOV UR8, UR16 ;  /* 0x0000001000087c82 */ /* 0x000fc80008000000 */
[----:B------:R0:W-:Y:S02]  /*5fe0*/  UTMALDG.3D [UR8], [UR4], desc[UR6] ;  /* 0x00000608040075b4 */ /* 0x0001e40008011000 */
[----:B0-----:R-:W-:Y:S01]  /*5ff0*/  UMOV UR8, UR17 ;  /* 0x0000001100087c82 */ /* 0x001fe20008000000 */
[----:B------:R-:W-:Y:S02]  /*6000*/  UMOV UR11, UR21 ;  /* 0x00000015000b7c82 */ /* 0x000fe40008000000 */
[----:B------:R0:W-:Y:S02]  /*6010*/  UTMALDG.3D.MULTICAST [UR8], [UR26], UR25, desc[UR6] ;  /* 0x000006081a0073b4 */ /* 0x0001e40008011819 */
[----:B0-----:R-:W-:Y:S05]  /*6020*/  @P3 BRA `(.L_x_118) ;  /* 0xfffffffc00443947 */ /* 0x001fea000383ffff */
.L_x_114:
[----:B------:R-:W-:Y:S05]  /*6030*/  BSYNC B1 ;  /* 0x0000000000017941 */ /* 0x000fea0003800000 */
.L_x_113:
[----:B------:R-:W-:Y:S01]  /*6040*/  LOP3.LUT P5, RZ, R15, 0xff, RZ, 0xc0, !PT ;  /* 0x000000ff0fff7812 */ /* 0x000fe200078ac0ff */
[----:B------:R-:W-:Y:S01]  /*6050*/  VIADD R11, R12, UR13 ;  /* 0x0000000d0c0b7c36 */ /* 0x000fe20008000000 */
[----:B------:R-:W-:Y:S01]  /*6060*/  ULDC.64 UR4, c[0x0][0x650] ;  /* 0x0001940000047ab9 */ /* 0x000fe20000000a00 */
[----:B------:R-:W-:Y:S01]  /*6070*/  IMAD.U32 R6, RZ, RZ, UR13 ;  /* 0x0000000dff067e24 */ /* 0x000fe2000f8e00ff */
[----:B------:R-:W-:Y:S01]  /*6080*/  UISETP.GE.U32.AND UP0, UPT, UR13, 0x1c, UPT ;  /* 0x0000001c0d00788c */ /* 0x000fe2000bf06070 */
[----:B------:R-:W-:Y:S01]  /*6090*/  BSSY B1, `(.L_x_119) ;  /* 0x000006b000017945 */ /* 0x000fe20003800000 */
[----:B------:R-:W-:Y:S02]  /*60a0*/  ISETP.GT.U32.AND P1, PT, R11, 0x1b, PT ;  /* 0x0000001b0b00780c */ /* 0x000fe40003f24070 */
[----:B------:R-:W-:Y:S02]  /*60b0*/  PRMT R10, RZ, 0x7610, R10 ;  /* 0x00007610ff0a7816 */ /* 0x000fe4000000000a */
[----:B------:R-:W-:-:S02]  /*60c0*/  ISETP.LT.U32.AND P1, PT, R6, 0x1c, P1 ;  /* 0x0000001c0600780c */ /* 0x000fc40000f21070 */
[----:B------:R-:W-:Y:S01]  /*60d0*/  PLOP3.LUT P3, PT, PT, PT, UP0, 0x80, 0x0 ;  /* 0x000000000000781c */ /* 0x000fe20003f6f008 */
[----:B------:R-:W0:Y:S01]  /*60e0*/  @P5 S2R R5, SR_CgaCtaId ;  /* 0x0000000000055919 */ /* 0x000e220000008800 */
[----:B------:R-:W-:Y:S02]  /*60f0*/  @P5 MOV R4, 0x400 ;  /* 0x0000040000045802 */ /* 0x000fe40000000f00 */
[----:B------:R-:W-:Y:S02]  /*6100*/  SEL R6, RZ, 0x1, !P1 ;  /* 0x00000001ff067807 */ /* 0x000fe40004800000 */
[----:B------:R-:W-:Y:S02]  /*6110*/  PRMT R15, RZ, 0x7610, R15 ;  /* 0x00007610ff0f7816 */ /* 0x000fe4000000000f */
[----:B------:R-:W-:Y:S01]  /*6120*/  LOP3.LUT R13, R13, R6, RZ, 0x3c, !PT ;  /* 0x000000060d0d7212 */ /* 0x000fe200078e3cff */
[----:B------:R-:W-:Y:S01]  /*6130*/  IMAD.MOV.U32 R6, RZ, RZ, -0x1 ;  /* 0xffffffffff067424 */ /* 0x000fe200078e00ff */
[----:B0-----:R-:W-:-:S04]  /*6140*/  @P5 LEA R4, R5, R4, 0x18 ;  /* 0x0000000405045211 */ /* 0x001fc800078ec0ff */
[----:B------:R0:W-:Y:S01]  /*6150*/  @P5 SYNCS.ARRIVE.TRANS64.A1T0 RZ, [R4+URZ+0x1f8], RZ ;  /* 0x0001f8ff04ff59a7 */ /* 0x0001e2000810003f */
[----:B------:R-:W-:-:S04]  /*6160*/  IADD3 R2, P5, R2, R8, RZ ;  /* 0x0000000802027210 */ /* 0x000fc80007fbe0ff */
[----:B------:R-:W-:Y:S01]  /*6170*/  ISETP.GE.U32.AND P1, PT, R2, UR4, PT ;  /* 0x0000000402007c0c */ /* 0x000fe2000bf26070 */
[----:B------:R-:W-:Y:S01]  /*6180*/  IMAD.X R3, R3, 0x1, R0, P5 ;  /* 0x0000000103037824 */ /* 0x000fe200028e0600 */
[----:B0-----:R-:W-:-:S04]  /*6190*/  SHF.R.U32.HI R4, RZ, 0x2, R11 ;  /* 0x00000002ff047819 */ /* 0x001fc8000001160b */
[----:B------:R-:W-:Y:S01]  /*61a0*/  ISETP.GE.U32.AND.EX P1, PT, R3, UR5, PT, P1 ;  /* 0x0000000503007c0c */ /* 0x000fe2000bf26110 */
[----:B------:R-:W-:-:S04]  /*61b0*/  IMAD.WIDE.U32 R4, R4, 0x24924925, RZ ;  /* 0x2492492504047825 */ /* 0x000fc800078e00ff */
[----:B------:R-:W-:Y:S01]  /*61c0*/  IMAD R12, R5, -0x1c, R11 ;  /* 0xffffffe4050c7824 */ /* 0x000fe200078e020b */
[----:B------:R-:W-:Y:S01]  /*61d0*/  @P3 LOP3.LUT R13, R13, 0x1, R5, 0x78, !PT ;  /* 0x000000010d0d3812 */ /* 0x000fe200078e7805 */
[----:B------:R-:W-:Y:S02]  /*61e0*/  IMAD.MOV.U32 R4, RZ, RZ, -0x1 ;  /* 0xffffffffff047424 */ /* 0x000fe400078e00ff */
[----:B------:R-:W-:-:S04]  /*61f0*/  IMAD.MOV.U32 R5, RZ, RZ, -0x1 ;  /* 0xffffffffff057424 */ /* 0x000fc800078e00ff */
[----:B------:R-:W-:Y:S05]  /*6200*/  @P1 BRA `(.L_x_120) ;  /* 0x00000004004c1947 */ /* 0x000fea0003800000 */
[----:B------:R-:W0:Y:S01]  /*6210*/  S2R R17, SR_CTAID.X ;  /* 0x0000000000117919 */ /* 0x000e220000002500 */
[----:B------:R-:W-:Y:S01]  /*6220*/  ULDC.64 UR4, c[0x0][0x628] ;  /* 0x00018a0000047ab9 */ /* 0x000fe20000000a00 */
[----:B------:R-:W1:Y:S01]  /*6230*/  LDC R18, c[0x0][0x144] ;  /* 0x00005100ff127b82 */ /* 0x000e620000000800 */
[----:B------:R-:W-:Y:S01]  /*6240*/  ISETP.NE.U32.AND P1, PT, RZ, UR4, PT ;  /* 0x00000004ff007c0c */ /* 0x000fe2000bf25070 */
[----:B------:R-:W2:Y:S01]  /*6250*/  S2R R6, SR_CTAID.Y ;  /* 0x0000000000067919 */ /* 0x000ea20000002600 */
[----:B------:R-:W-:Y:S01]  /*6260*/  ULDC UR6, c[0x0][0x150] ;  /* 0x0000540000067ab9 */ /* 0x000fe20000000800 */
[----:B------:R-:W-:Y:S01]  /*6270*/  ULDC UR7, c[0x0][0x630] ;  /* 0x00018c0000077ab9 */ /* 0x000fe20000000800 */
[----:B------:R-:W-:Y:S01]  /*6280*/  ISETP.NE.AND.EX P1, PT, RZ, UR5, PT, P1 ;  /* 0x00000005ff007c0c */ /* 0x000fe2000bf25310 */
[----:B------:R-:W-:Y:S01]  /*6290*/  IMAD.MOV.U32 R4, RZ, RZ, R2 ;  /* 0x000000ffff047224 */ /* 0x000fe200078e0002 */
[----:B0-----:R-:W-:-:S05]  /*62a0*/  I2FP.F32.U32 R5, R17 ;  /* 0x0000001100057245 */ /* 0x001fca0000201000 */
[----:B------:R-:W-:Y:S01]  /*62b0*/  FMUL R20, R5, UR6 ;  /* 0x0000000605147c20 */ /* 0x000fe20008400000 */
[----:B------:R-:W-:-:S05]  /*62c0*/  IMAD.MOV.U32 R5, RZ, RZ, R3 ;  /* 0x000000ffff057224 */ /* 0x000fca00078e0003 */
[----:B--2---:R-:W-:Y:S05]  /*62d0*/  @!P1 BRA `(.L_x_121) ;  /* 0x0000000000289947 */ /* 0x004fea0003800000 */
[----:B------:R-:W-:Y:S02]  /*62e0*/  ULDC UR6, c[0x0][0x634] ;  /* 0x00018d0000067ab9 */ /* 0x000fe40000000800 */
[----:B------:R-:W-:-:S05]  /*62f0*/  IADD3 R5, P1, R2, UR6, RZ ;  /* 0x0000000602057c10 */ /* 0x000fca000ff3e0ff */
[----:B------:R-:W-:-:S04]  /*6300*/  IMAD.X R19, RZ, RZ, R3, P1 ;  /* 0x000000ffff137224 */ /* 0x000fc800008e0603 */
[----:B------:R-:W-:-:S04]  /*6310*/  IMAD.WIDE.U32 R10, R19, UR4, RZ ;  /* 0x00000004130a7c25 */ /* 0x000fc8000f8e00ff */
[----:B------:R-:W-:-:S04]  /*6320*/  IMAD.WIDE.U32 R10, P1, R5, UR5, R10 ;  /* 0x00000005050a7c25 */ /* 0x000fc8000f82000a */
[----:B------:R-:W-:-:S04]  /*6330*/  IMAD.WIDE.U32 R4, R5, UR4, RZ ;  /* 0x0000000405047c25 */ /* 0x000fc8000f8e00ff */
[----:B------:R-:W-:Y:S01]  /*6340*/  IMAD.MOV.U32 R4, RZ, RZ, R11 ;  /* 0x000000ffff047224 */ /* 0x000fe200078e000b */
[----:B------:R-:W-:Y:S01]  /*6350*/  IADD3 RZ, P3, R5, R10, RZ ;  /* 0x0000000a05ff7210 */ /* 0x000fe20007f7e0ff */
[----:B------:R-:W-:-:S04]  /*6360*/  IMAD.X R5, RZ, RZ, RZ, P1 ;  /* 0x000000ffff057224 */ /* 0x000fc800008e06ff */
[----:B------:R-:W-:-:S08]  /*6370*/  IMAD.WIDE.U32.X R4, R19, UR5, R4, P3 ;  /* 0x0000000513047c25 */ /* 0x000fd000098e0404 */
.L_x_121:
[--C-:B------:R-:W-:Y:S01]  /*6380*/  SHF.R.U64 R16, R4, UR7, R5.reuse ;  /* 0x0000000704107c19 */ /* 0x100fe20008001205 */
[----:B------:R-:W0:Y:S01]  /*6390*/  F2I.U32.TRUNC.NTZ R20, R20 ;  /* 0x0000001400147305 */ /* 0x000e22000020f000 */
[----:B------:R-:W-:Y:S01]  /*63a0*/  SHF.R.U32.HI R4, RZ, UR7, R5 ;  /* 0x00000007ff047c19 */ /* 0x000fe20008011605 */
[----:B------:R-:W-:Y:S01]  /*63b0*/  ULDC.64 UR4, c[0x0][0x620] ;  /* 0x0001880000047ab9 */ /* 0x000fe20000000a00 */
[----:B------:R-:W-:Y:S01]  /*63c0*/  IADD3 R11, P1, RZ, -R16, RZ ;  /* 0x80000010ff0b7210 */ /* 0x000fe20007f3e0ff */
[----:B------:R-:W-:Y:S01]  /*63d0*/  ULDC.64 UR6, c[0x0][0x640] ;  /* 0x0001900000067ab9 */ /* 0x000fe20000000a00 */
[----:B------:R-:W2:Y:S03]  /*63e0*/  LDC R21, c[0x0][0x148] ;  /* 0x00005200ff157b82 */ /* 0x000ea60000000800 */
[----:B------:R-:W-:Y:S01]  /*63f0*/  IMAD.X R4, RZ, RZ, ~R4, P1 ;  /* 0x000000ffff047224 */ /* 0x000fe200008e0e04 */
[----:B------:R-:W-:-:S03]  /*6400*/  ISETP.NE.U32.AND P1, PT, RZ, UR6, PT ;  /* 0x00000006ff007c0c */ /* 0x000fc6000bf25070 */
[----:B------:R-:W-:Y:S01]  /*6410*/  IMAD R10, R4, UR4, RZ ;  /* 0x00000004040a7c24 */ /* 0x000fe2000f8e02ff */
[----:B------:R-:W-:Y:S01]  /*6420*/  ISETP.NE.AND.EX P1, PT, RZ, UR7, PT, P1 ;  /* 0x00000007ff007c0c */ /* 0x000fe2000bf25310 */
[----:B------:R-:W-:Y:S01]  /*6430*/  IMAD.WIDE.U32 R4, R11, UR4, R2 ;  /* 0x000000040b047c25 */ /* 0x000fe2000f8e0002 */
[----:B------:R-:W-:-:S03]  /*6440*/  ULDC UR4, c[0x0][0x618] ;  /* 0x0001860000047ab9 */ /* 0x000fc60000000800 */
[----:B------:R-:W-:Y:S01]  /*6450*/  IMAD R11, R11, UR5, R10 ;  /* 0x000000050b0b7c24 */ /* 0x000fe2000f8e020a */
[----:B------:R-:W-:Y:S01]  /*6460*/  ULDC UR5, c[0x0][0x154] ;  /* 0x0000550000057ab9 */ /* 0x000fe20000000800 */
[----:B0-----:R-:W-:Y:S02]  /*6470*/  IMAD.MOV R10, RZ, RZ, -R20 ;  /* 0x000000ffff0a7224 */ /* 0x001fe400078e0a14 */
[----:B------:R-:W-:Y:S02]  /*6480*/  IMAD.IADD R5, R5, 0x1, R11 ;  /* 0x0000000105057824 */ /* 0x000fe400078e020b */
[----:B-1----:R-:W-:Y:S01]  /*6490*/  IMAD R17, R18, R10, R17 ;  /* 0x0000000a12117224 */ /* 0x002fe200078e0211 */
[----:B------:R-:W-:Y:S02]  /*64a0*/  I2FP.F32.U32 R10, R6 ;  /* 0x00000006000a7245 */ /* 0x000fe40000201000 */
[--C-:B------:R-:W-:Y:S02]  /*64b0*/  SHF.R.U64 R18, R4, UR4, R5.reuse ;  /* 0x0000000404127c19 */ /* 0x100fe40008001205 */
[----:B------:R-:W-:Y:S01]  /*64c0*/  SHF.R.U32.HI R5, RZ, UR4, R5 ;  /* 0x00000004ff057c19 */ /* 0x000fe20008011605 */
[----:B------:R-:W-:Y:S01]  /*64d0*/  FMUL R10, R10, UR5 ;  /* 0x000000050a0a7c20 */ /* 0x000fe20008400000 */
[----:B------:R-:W-:-:S02]  /*64e0*/  ULDC UR4, c[0x0][0x608] ;  /* 0x0001820000047ab9 */ /* 0x000fc40000000800 */
[--C-:B------:R-:W-:Y:S01]  /*64f0*/  SHF.R.U64 R20, R18, UR4, R5.reuse ;  /* 0x0000000412147c19 */ /* 0x100fe20008001205 */
[----:B------:R0:W1:Y:S01]  /*6500*/  F2I.U32.TRUNC.NTZ R22, R10 ;  /* 0x0000000a00167305 */ /* 0x000062000020f000 */
[----:B------:R-:W-:Y:S01]  /*6510*/  SHF.R.U32.HI R5, RZ, UR4, R5 ;  /* 0x00000004ff057c19 */ /* 0x000fe20008011605 */
[----:B------:R-:W-:-:S03]  /*6520*/  ULDC UR4, c[0x0][0x658] ;  /* 0x0001960000047ab9 */ /* 0x000fc60000000800 */
[--C-:B------:R-:W-:Y:S02]  /*6530*/  SHF.R.U64 R19, R20, UR4, R5.reuse ;  /* 0x0000000414137c19 */ /* 0x100fe40008001205 */
[----:B------:R-:W-:-:S03]  /*6540*/  SHF.R.U32.HI R23, RZ, UR4, R5 ;  /* 0x00000004ff177c19 */ /* 0x000fc60008011605 */
[----:B------:R-:W-:Y:S02]  /*6550*/  IMAD.MOV.U32 R4, RZ, RZ, R19 ;  /* 0x000000ffff047224 */ /* 0x000fe400078e0013 */
[----:B------:R-:W-:Y:S01]  /*6560*/  IMAD.MOV.U32 R5, RZ, RZ, R23 ;  /* 0x000000ffff057224 */ /* 0x000fe200078e0017 */
[----:B0-----:R-:W-:Y:S06]  /*6570*/  @!P1 BRA `(.L_x_122) ;  /* 0x0000000000289947 */ /* 0x001fec0003800000 */
        /* <DEDUP_REMOVED lines=10> */
.L_x_122:
[----:B------:R-:W-:Y:S01]  /*6620*/  ULDC UR4, c[0x0][0x648] ;  /* 0x0001920000047ab9 */ /* 0x000fe20000000800 */
[----:B-1----:R-:W-:Y:S01]  /*6630*/  IMAD.MOV R22, RZ, RZ, -R22 ;  /* 0x000000ffff167224 */ /* 0x002fe200078e0a16 */
[----:B------:R-:W-:Y:S01]  /*6640*/  SHF.R.U64 R5, R4, UR4, R5 ;  /* 0x0000000404057c19 */ /* 0x000fe20008001205 */
[----:B------:R-:W-:Y:S01]  /*6650*/  ULDC UR4, c[0x0][0x638] ;  /* 0x00018e0000047ab9 */ /* 0x000fe20000000800 */
[----:B------:R-:W-:Y:S01]  /*6660*/  LOP3.LUT R4, R20, UR19, RZ, 0xc0, !PT ;  /* 0x0000001314047c12 */ /* 0x000fe2000f8ec0ff */
[----:B--2---:R-:W-:Y:S01]  /*6670*/  @P4 IMAD R17, R21, R22, R6 ;  /* 0x0000001615114224 */ /* 0x004fe200078e0206 */
[----:B------:R-:W-:Y:S01]  /*6680*/  LOP3.LUT R18, R18, UR18, RZ, 0xc0, !PT ;  /* 0x0000001212127c12 */ /* 0x000fe2000f8ec0ff */
[----:B------:R-:W-:Y:S01]  /*6690*/  IMAD.MOV R6, RZ, RZ, -R5 ;  /* 0x000000ffff067224 */ /* 0x000fe200078e0a05 */
[----:B------:R-:W-:Y:S01]  /*66a0*/  ULDC UR5, c[0x0][0x610] ;  /* 0x0001840000057ab9 */ /* 0x000fe20000000800 */
[----:B------:R-:W-:Y:S02]  /*66b0*/  IMAD R4, R5, UR20, R4 ;  /* 0x0000001405047c24 */ /* 0x000fe4000f8e0204 */
[----:B------:R-:W-:Y:S01]  /*66c0*/  IMAD R19, R6, UR4, R19 ;  /* 0x0000000406137c24 */ /* 0x000fe2000f8e0213 */
[----:B------:R-:W-:Y:S01]  /*66d0*/  ULDC UR4, c[0x0][0x600] ;  /* 0x0001800000047ab9 */ /* 0x000fe20000000800 */
[----:B------:R-:W-:-:S02]  /*66e0*/  IMAD R17, R4, UR5, R17 ;  /* 0x0000000504117c24 */ /* 0x000fc4000f8e0211 */
[----:B------:R-:W-:Y:S02]  /*66f0*/  IMAD R6, R19, UR4, R18 ;  /* 0x0000000413067c24 */ /* 0x000fe4000f8e0212 */
[----:B------:R-:W-:Y:S02]  /*6700*/  IMAD.MOV.U32 R10, RZ, RZ, 0x1 ;  /* 0x00000001ff0a7424 */ /* 0x000fe400078e00ff */
[----:B------:R-:W-:Y:S01]  /*6710*/  IMAD.MOV.U32 R5, RZ, RZ, R16 ;  /* 0x000000ffff057224 */ /* 0x000fe200078e0010 */
[----:B------:R-:W-:Y:S02]  /*6720*/  SEL R4, R6, R17, !P4 ;  /* 0x0000001106047207 */ /* 0x000fe40006000000 */
[----:B------:R-:W-:-:S07]  /*6730*/  SEL R6, R17, R6, !P4 ;  /* 0x0000000611067207 */ /* 0x000fce0006000000 */
.L_x_120:
[----:B------:R-:W-:Y:S05]  /*6740*/  BSYNC B1 ;  /* 0x0000000000017941 */ /* 0x000fea0003800000 */
.L_x_119:
[----:B------:R-:W-:-:S13]  /*6750*/  LOP3.LUT P1, RZ, R10, 0xff, RZ, 0xc0, !PT ;  /* 0x000000ff0aff7812 */ /* 0x000fda000782c0ff */
[----:B------:R-:W-:Y:S05]  /*6760*/  @P1 BRA `(.L_x_123) ;  /* 0xfffffff400401947 */ /* 0x000fea000383ffff */
[----:B------:R-:W-:Y:S05]  /*6770*/  BSYNC B0 ;  /* 0x0000000000007941 */ /* 0x000fea0003800000 */
.L_x_111:
[----:B------:R-:W-:-:S03]  /*6780*/  UMOV UR4, 0xffffffff ;  /* 0xffffffff00047882 */ /* 0x000fc60000000000 */
[----:B------:R-:W-:Y:S05]  /*6790*/  BRA.DIV UR4, `(.L_x_124) ;  /* 0x0000001204ac7947 */ /* 0x000fea000b800000 */
[----:B------:R-:W-:-:S13]  /*67a0*/  ELECT P0, URZ, PT ;  /* 0x00000000003f782f */ /* 0x000fda0003800000 */
.L_x_164:
[----:B------:R-:W-:Y:S04]  /*67b0*/  BSSY B0, `(.L_x_125) ;  /* 0x0000103000007945 */ /* 0x000fe80003800000 */
[----:B------:R-:W-:Y:S05]  /*67c0*/  @!P0 BRA `(.L_x_126) ;  /* 0x0000001000048947 */ /* 0x000fea0003800000 */
[----:B------:R-:W-:-:S04]  /*67d0*/  LOP3.LUT R7, R7, 0x2, RZ, 0xfc, !PT ;  /* 0x0000000207077812 */ /* 0x000fc800078efcff */
[----:B------:R-:W-:-:S13]  /*67e0*/  ISETP.NE.AND P0, PT, R7, 0x3, PT ;  /* 0x000000030700780c */ /* 0x000fda0003f05270 */
[----:B------:R-:W-:Y:S05]  /*67f0*/  @!P0 BRA `(.L_x_127) ;  /* 0x0000000000048947 */ /* 0x000fea0003800000 */
[----:B------:R-:W-:Y:S01]  /*6800*/  BPT.TRAP 0x1 ;  /* 0x000000040000795c */ /* 0x000fe20000300000 */
.L_x_127:
[----:B------:R-:W0:Y:S01]  /*6810*/  S2R R3, SR_CgaCtaId ;  /* 0x0000000000037919 */ /* 0x000e220000008800 */
[----:B------:R-:W-:Y:S02]  /*6820*/  MOV R0, 0x400 ;  /* 0x0000040000007802 */ /* 0x000fe40000000f00 */
[----:B------:R-:W-:Y:S02]  /*6830*/  SHF.L.U32 R2, R13, 0x1f, RZ ;  /* 0x0000001f0d027819 */ /* 0x000fe400000006ff */
[----:B0-----:R-:W-:-:S05]  /*6840*/  LEA R3, R3, R0, 0x18 ;  /* 0x0000000003037211 */ /* 0x001fca00078ec0ff */
[----:B------:R-:W-:-:S04]  /*6850*/  VIADD R3, R3, 0xe0 ;  /* 0x000000e003037836 */ /* 0x000fc80000000000 */
[C---:B------:R-:W-:Y:S02]  /*6860*/  IMAD R5, R12.reuse, 0x8, R3 ;  /* 0x000000080c057824 */ /* 0x040fe400078e0203 */
[----:B------:R-:W-:Y:S02]  /*6870*/  VIADD R12, R12, 0x1 ;  /* 0x000000010c0c7836 */ /* 0x000fe40000000000 */
[----:B------:R-:W0:Y:S03]  /*6880*/  SYNCS.PHASECHK.TRANS64.TRYWAIT P0, [R5+URZ], R2 ;  /* 0x00000002050075a7 */ /* 0x000e26000800017f */
[----:B------:R-:W-:-:S04]  /*6890*/  ISETP.NE.AND P1, PT, R12, 0x1c, PT ;  /* 0x0000001c0c00780c */ /* 0x000fc80003f25270 */
[----:B------:R-:W-:Y:S02]  /*68a0*/  SEL R0, RZ, 0x1, P1 ;  /* 0x00000001ff007807 */ /* 0x000fe40000800000 */
[----:B------:R-:W-:Y:S02]  /*68b0*/  SEL R12, R12, RZ, P1 ;  /* 0x000000ff0c0c7207 */ /* 0x000fe40000800000 */
[----:B------:R-:W-:-:S03]  /*68c0*/  LOP3.LUT R13, R13, R0, RZ, 0x3c, !PT ;  /* 0x000000000d0d7212 */ /* 0x000fc600078e3cff */
[----:B------:R-:W-:Y:S01]  /*68d0*/  IMAD R7, R12, 0x8, R3 ;  /* 0x000000080c077824 */ /* 0x000fe200078e0203 */
[----:B------:R-:W-:Y:S01]  /*68e0*/  SHF.L.U32 R4, R13, 0x1f, RZ ;  /* 0x0000001f0d047819 */ /* 0x000fe200000006ff */
[----:B0-----:R-:W-:Y:S06]  /*68f0*/  @!P0 BRA `(.L_x_128) ;  /* 0x0000001000788947 */ /* 0x001fec0003800000 */
.L_x_165:
[----:B------:R-:W1:Y:S01]  /*6900*/  SYNCS.PHASECHK.TRANS64.TRYWAIT P0, [R7+URZ], R4 ;  /* 0x00000004070075a7 */ /* 0x000e62000800017f */
[----:B------:R-:W-:-:S05]  /*6910*/  VIADD R0, R12, 0x1 ;  /* 0x000000010c007836 */ /* 0x000fca0000000000 */
[----:B------:R-:W-:-:S04]  /*6920*/  ISETP.NE.AND P1, PT, R0, 0x1c, PT ;  /* 0x0000001c0000780c */ /* 0x000fc80003f25270 */
[----:B0-----:R-:W-:Y:S02]  /*6930*/  SEL R2, RZ, 0x1, P1 ;  /* 0x00000001ff027807 */ /* 0x001fe40000800000 */
[----:B------:R-:W-:Y:S02]  /*6940*/  SEL R0, R0, RZ, P1 ;  /* 0x000000ff00007207 */ /* 0x000fe40000800000 */
[----:B------:R-:W-:-:S03]  /*6950*/  LOP3.LUT R13, R13, R2, RZ, 0x3c, !PT ;  /* 0x000000020d0d7212 */ /* 0x000fc600078e3cff */
[----:B------:R-:W-:Y:S01]  /*6960*/  IMAD R6, R0, 0x8, R3 ;  /* 0x0000000800067824 */ /* 0x000fe200078e0203 */
[----:B------:R-:W-:Y:S01]  /*6970*/  SHF.L.U32 R5, R13, 0x1f, RZ ;  /* 0x0000001f0d057819 */ /* 0x000fe200000006ff */
[----:B-1----:R-:W-:Y:S06]  /*6980*/  @!P0 BRA `(.L_x_129) ;  /* 0x0000001000688947 */ /* 0x002fec0003800000 */
.L_x_166:
[----:B------:R-:W1:Y:S01]  /*6990*/  SYNCS.PHASECHK.TRANS64.TRYWAIT P0, [R6+URZ], R5 ;  /* 0x00000005060075a7 */ /* 0x000e62000800017f */
[----:B------:R-:W-:-:S05]  /*69a0*/  VIADD R0, R0, 0x1 ;  /* 0x0000000100007836 */ /* 0x000fca0000000000 */
[----:B------:R-:W-:-:S04]  /*69b0*/  ISETP.NE.AND P1, PT, R0, 0x1c, PT ;  /* 0x0000001c0000780c */ /* 0x000fc80003f25270 */
[----:B------:R-:W-:Y:S02]  /*69c0*/  SEL R2, RZ, 0x1, P1 ;  /* 0x00000001ff027807 */ /* 0x000fe40000800000 */
[----:B------:R-:W-:Y:S02]  /*69d0*/  SEL R0, R0, RZ, P1 ;  /* 0x000000ff00007207 */ /* 0x000fe40000800000 */
[----:B------:R-:W-:-:S03]  /*69e0*/  LOP3.LUT R13, R13, R2, RZ, 0x3c, !PT ;  /* 0x000000020d0d7212 */ /* 0x000fc600078e3cff */
[----:B0-----:R-:W-:Y:S01]  /*69f0*/  IMAD R7, R0, 0x8, R3 ;  /* 0x0000000800077824 */ /* 0x001fe200078e0203 */
[----:B------:R-:W-:Y:S01]  /*6a00*/  SHF.L.U32 R4, R13, 0x1f, RZ ;  /* 0x0000001f0d047819 */ /* 0x000fe200000006ff */
[----:B-1----:R-:W-:Y:S06]  /*6a10*/  @!P0 BRA `(.L_x_130) ;  /* 0x0000001000588947 */ /* 0x002fec0003800000 */
.L_x_167:
        /* <DEDUP_REMOVED lines=9> */
.L_x_168:
        /* <DEDUP_REMOVED lines=9> */
.L_x_169:
        /* <DEDUP_REMOVED lines=9> */
.L_x_170:
        /* <DEDUP_REMOVED lines=9> */
.L_x_171:
        /* <DEDUP_REMOVED lines=9> */
.L_x_172:
        /* <DEDUP_REMOVED lines=9> */
.L_x_173:
        /* <DEDUP_REMOVED lines=9> */
.L_x_174:
        /* <DEDUP_REMOVED lines=9> */
.L_x_175:
        /* <DEDUP_REMOVED lines=9> */
.L_x_176:
        /* <DEDUP_REMOVED lines=9> */
.L_x_177:
        /* <DEDUP_REMOVED lines=9> */
.L_x_178:
        /* <DEDUP_REMOVED lines=9> */
.L_x_179:
        /* <DEDUP_REMOVED lines=9> */
.L_x_180:
        /* <DEDUP_REMOVED lines=9> */
.L_x_181:
        /* <DEDUP_REMOVED lines=9> */
.L_x_182:
        /* <DEDUP_REMOVED lines=9> */
.L_x_183:
        /* <DEDUP_REMOVED lines=9> */
.L_x_184:
        /* <DEDUP_REMOVED lines=9> */
.L_x_185:
        /* <DEDUP_REMOVED lines=9> */
.L_x_186:
        /* <DEDUP_REMOVED lines=9> */
.L_x_187:
        /* <DEDUP_REMOVED lines=9> */
.L_x_188:
        /* <DEDUP_REMOVED lines=9> */
.L_x_189:
        /* <DEDUP_REMOVED lines=9> */
.L_x_190:
[----:B------:R-:W1:Y:S01]  /*7710*/  SYNCS.PHASECHK.TRANS64.TRYWAIT P0, [R6+URZ], R5 ;  /* 0x00000005060075a7 */ /* 0x000e62000800017f */
[----:B------:R-:W-:-:S05]  /*7720*/  VIADD R0, R0, 0x1 ;  /* 0x0000000100007836 */ /* 0x000fca0000000000 */
[----:B------:R-:W-:-:S04]  /*7730*/  ISETP.NE.AND P1, PT, R0, 0x1c, PT ;  /* 0x0000001c0000780c */ /* 0x000fc80003f25270 */
[----:B------:R-:W-:Y:S02]  /*7740*/  SEL R2, RZ, 0x1, P1 ;  /* 0x00000001ff027807 */ /* 0x000fe40000800000 */
[----:B------:R-:W-:Y:S02]  /*7750*/  SEL R0, R0, RZ, P1 ;  /* 0x000000ff00007207 */ /* 0x000fe40000800000 */
[----:B------:R-:W-:Y:S01]  /*7760*/  LOP3.LUT R2, R13, R2, RZ, 0x3c, !PT ;  /* 0x000000020d027212 */ /* 0x000fe200078e3cff */
[----:B-1----:R-:W-:Y:S06]  /*7770*/  @!P0 BRA `(.L_x_154) ;  /* 0x0000000800e08947 */ /* 0x002fec0003800000 */
.L_x_191:
[----:B------:R-:W-:Y:S01]  /*7780*/  IMAD R3, R0, 0x8, R3 ;  /* 0x0000000800037824 */ /* 0x000fe200078e0203 */
[----:B------:R-:W-:-:S07]  /*7790*/  SHF.L.U32 R0, R2, 0x1f, RZ ;  /* 0x0000001f02007819 */ /* 0x000fce00000006ff */
.L_x_155:
[----:B--2---:R2:W3:Y:S02]  /*77a0*/  SYNCS.PHASECHK.TRANS64.TRYWAIT P0, [R3+URZ], R0 ;  /* 0x00000000030075a7 */ /* 0x0044e4000800017f */
[----:B---3--:R-:W-:Y:S05]  /*77b0*/  @!P0 NANOSLEEP.SYNCS 0x989680 ;  /* 0x009896800000895d */ /* 0x008fea0003900000 */
[----:B------:R-:W3:Y:S02]  /*77c0*/  @!P0 SYNCS.PHASECHK.TRANS64 P0, [R3+URZ], R0 ;  /* 0x00000000030085a7 */ /* 0x000ee4000800007f */
[----:B---3--:R-:W-:Y:S05]  /*77d0*/  @!P0 BRA `(.L_x_155) ;  /* 0xfffffffc00f08947 */ /* 0x008fea000383ffff */
.L_x_126:
[----:B------:R-:W-:Y:S05]  /*77e0*/  BSYNC B0 ;  /* 0x0000000000007941 */ /* 0x000fea0003800000 */
.L_x_125:
[----:B------:R-:W-:Y:S05]  /*77f0*/  EXIT ;  /* 0x000000000000794d */ /* 0x000fea0003800000 */
.L_x_20:
[----:B0-----:R-:W-:-:S04]  /*7800*/  IMAD.U32 R17, RZ, RZ, UR15 ;  /* 0x0000000fff117e24 */ /* 0x001fc8000f8e00ff */
[----:B------:R0:W1:Y:S03]  /*7810*/  SYNCS.PHASECHK.TRANS64.TRYWAIT P0, [R17+URZ+-0x8], R16 ;  /* 0xfffff810110075a7 */ /* 0x000066000800017f */
[----:B-1----:R-:W-:Y:S05]  /*7820*/  @!P0 NANOSLEEP.SYNCS 0x989680 ;  /* 0x009896800000895d */ /* 0x002fea0003900000 */
[----:B------:R-:W1:Y:S02]  /*7830*/  @!P0 SYNCS.PHASECHK.TRANS64 P0, [R17+URZ+-0x8], R16 ;  /* 0xfffff810110085a7 */ /* 0x000e64000800007f */
[----:B-1----:R-:W-:Y:S05]  /*7840*/  @!P0 BRA `(.L_x_20) ;  /* 0xfffffffc00ec8947 */ /* 0x002fea000383ffff */
[----:B------:R-:W-:Y:S05]  /*7850*/  BRA `(.L_x_156) ;  /* 0xffffffa000807947 */ /* 0x000fea000383ffff */
.L_x_25:
[----:B-1----:R-:W-:-:S04]  /*7860*/  IMAD.U32 R17, RZ, RZ, UR6 ;  /* 0x00000006ff117e24 */ /* 0x002fc8000f8e00ff */
[----:B------:R1:W4:Y:S03]  /*7870*/  SYNCS.PHASECHK.TRANS64.TRYWAIT P0, [R17+URZ], R16 ;  /* 0x00000010110075a7 */ /* 0x000326000800017f */
[----:B----4-:R-:W-:Y:S05]  /*7880*/  @!P0 NANOSLEEP.SYNCS 0x989680 ;  /* 0x009896800000895d */ /* 0x010fea0003900000 */
[----:B------:R-:W4:Y:S02]  /*7890*/  @!P0 SYNCS.PHASECHK.TRANS64 P0, [R17+URZ], R16 ;  /* 0x00000010110085a7 */ /* 0x000f24000800007f */
[----:B----4-:R-:W-:Y:S05]  /*78a0*/  @!P0 BRA `(.L_x_25) ;  /* 0xfffffffc00ec8947 */ /* 0x010fea000383ffff */
[----:B------:R-:W-:Y:S05]  /*78b0*/  BRA `(.L_x_24) ;  /* 0xffffffa400287947 */ /* 0x000fea000383ffff */
.L_x_31:
[----:B-1----:R-:W-:-:S04]  /*78c0*/  IMAD.U32 R19, RZ, RZ, UR9 ;  /* 0x00000009ff137e24 */ /* 0x002fc8000f8e00ff */
[----:B------:R1:W4:Y:S03]  /*78d0*/  SYNCS.PHASECHK.TRANS64.TRYWAIT P0, [R19+URZ], R18 ;  /* 0x00000012130075a7 */ /* 0x000326000800017f */
[----:B----4-:R-:W-:Y:S05]  /*78e0*/  @!P0 NANOSLEEP.SYNCS 0x989680 ;  /* 0x009896800000895d */ /* 0x010fea0003900000 */
[----:B------:R-:W4:Y:S02]  /*78f0*/  @!P0 SYNCS.PHASECHK.TRANS64 P0, [R19+URZ], R18 ;  /* 0x00000012130085a7 */ /* 0x000f24000800007f */
[----:B----4-:R-:W-:Y:S05]  /*7900*/  @!P0 BRA `(.L_x_31) ;  /* 0xfffffffc00ec8947 */ /* 0x010fea000383ffff */
[----:B------:R-:W-:Y:S05]  /*7910*/  BRA `(.L_x_30) ;  /* 0xffffffa8007c7947 */ /* 0x000fea000383ffff */
.L_x_39:
[----:B0-----:R-:W-:-:S04]  /*7920*/  IMAD.U32 R17, RZ, RZ, UR15 ;  /* 0x0000000fff117e24 */ /* 0x001fc8000f8e00ff */
[----:B------:R0:W1:Y:S03]  /*7930*/  SYNCS.PHASECHK.TRANS64.TRYWAIT P0, [R17+URZ+0x8], R16 ;  /* 0x00000810110075a7 */ /* 0x000066000800017f */
[----:B-1----:R-:W-:Y:S05]  /*7940*/  @!P0 NANOSLEEP.SYNCS 0x989680 ;  /* 0x009896800000895d */ /* 0x002fea0003900000 */
[----:B------:R-:W1:Y:S02]  /*7950*/  @!P0 SYNCS.PHASECHK.TRANS64 P0, [R17+URZ+0x8], R16 ;  /* 0x00000810110085a7 */ /* 0x000e64000800007f */
[----:B-1----:R-:W-:Y:S05]  /*7960*/  @!P0 BRA `(.L_x_39) ;  /* 0xfffffffc00ec8947 */ /* 0x002fea000383ffff */
[----:B------:R-:W-:Y:S05]  /*7970*/  BRA `(.L_x_157) ;  /* 0xffffffb000c87947 */ /* 0x000fea000383ffff */
.L_x_112:
[----:B------:R-:W-:Y:S01]  /*7980*/  BSSY B1, `(.L_x_158) ;  /* 0x0000006000017945 */ /* 0x000fe20003800000 */
[----:B------:R-:W-:-:S07]  /*7990*/  IMAD.MOV.U32 R10, RZ, RZ, -0x1 ;  /* 0xffffffffff0a7424 */ /* 0x000fce00078e00ff */
[----:B------:R-:W-:Y:S05]  /*79a0*/  WARPSYNC.COLLECTIVE R10, `(.L_x_159) ;  /* 0x000000000a0c7348 */ /* 0x000fea0003c00000 */
[----:B------:R-:W-:Y:S02]  /*79b0*/  ELECT P1, UR62, PT ;  /* 0x00000000003e782f */ /* 0x000fe40003820000 */
[----:B------:R-:W-:Y:S01]  /*79c0*/  MOV R10, UR62 ;  /* 0x0000003e000a7c02 */ /* 0x000fe20008000f00 */
[----:B------:R-:W-:Y:S10]  /*79d0*/  ENDCOLLECTIVE ;  /* 0x000000000000791b */ /* 0x000ff40003800000 */
.L_x_159:
[----:B------:R-:W-:Y:S05]  /*79e0*/  BSYNC B1 ;  /* 0x0000000000017941 */ /* 0x000fea0003800000 */
.L_x_158:
[----:B------:R-:W-:Y:S05]  /*79f0*/  BRA `(.L_x_160) ;  /* 0xffffffe000a87947 */ /* 0x000fea000383ffff */
.L_x_115:
[----:B-1----:R1:W2:Y:S02]  /*7a00*/  SYNCS.PHASECHK.TRANS64.TRYWAIT P1, [R19+URZ+0xe0], R10 ;  /* 0x0000e00a130075a7 */ /* 0x0022a4000802017f */
[----:B--2---:R-:W-:Y:S05]  /*7a10*/  @!P1 NANOSLEEP.SYNCS 0x989680 ;  /* 0x009896800000995d */ /* 0x004fea0003900000 */
[----:B------:R-:W2:Y:S02]  /*7a20*/  @!P1 SYNCS.PHASECHK.TRANS64 P1, [R19+URZ+0xe0], R10 ;  /* 0x0000e00a130095a7 */ /* 0x000ea4000802007f */
[----:B--2---:R-:W-:Y:S05]  /*7a30*/  @!P1 BRA `(.L_x_115) ;  /* 0xfffffffc00f09947 */ /* 0x004fea000383ffff */
[----:B------:R-:W-:Y:S05]  /*7a40*/  BRA `(.L_x_161) ;  /* 0xffffffe000dc7947 */ /* 0x000fea000383ffff */
.L_x_124:
[----:B------:R-:W-:Y:S01]  /*7a50*/  BSSY B0, `(.L_x_162) ;  /* 0x0000006000007945 */ /* 0x000fe20003800000 */
[----:B------:R-:W-:-:S07]  /*7a60*/  IMAD.MOV.U32 R10, RZ, RZ, -0x1 ;  /* 0xffffffffff0a7424 */ /* 0x000fce00078e00ff */
[----:B------:R-:W-:Y:S05]  /*7a70*/  WARPSYNC.COLLECTIVE R10, `(.L_x_163) ;  /* 0x000000000a0c7348 */ /* 0x000fea0003c00000 */
[----:B------:R-:W-:Y:S02]  /*7a80*/  ELECT P1, UR62, PT ;  /* 0x00000000003e782f */ /* 0x000fe40003820000 */
[----:B------:R-:W-:Y:S01]  /*7a90*/  MOV R10, UR62 ;  /* 0x0000003e000a7c02 */ /* 0x000fe20008000f00 */
[----:B------:R-:W-:Y:S10]  /*7aa0*/  ENDCOLLECTIVE ;  /* 0x000000000000791b */ /* 0x000ff40003800000 */
.L_x_163:
[----:B------:R-:W-:Y:S05]  /*7ab0*/  BSYNC B0 ;  /* 0x0000000000007941 */ /* 0x000fea0003800000 */
.L_x_162:
[----:B------:R-:W-:Y:S01]  /*7ac0*/  PLOP3.LUT P0, PT, P1, PT, PT, 0x80, 0x0 ;  /* 0x000000000000781c */ /* 0x000fe20000f0f070 */
[----:B------:R-:W-:-:S12]  /*7ad0*/  BRA `(.L_x_164) ;  /* 0xffffffec00347947 */ /* 0x000fd8000383ffff */
.L_x_128:
[----:B0-----:R0:W1:Y:S02]  /*7ae0*/  SYNCS.PHASECHK.TRANS64.TRYWAIT P0, [R5+URZ], R2 ;  /* 0x00000002050075a7 */ /* 0x001064000800017f */
[----:B-1----:R-:W-:Y:S05]  /*7af0*/  @!P0 NANOSLEEP.SYNCS 0x989680 ;  /* 0x009896800000895d */ /* 0x002fea0003900000 */
[----:B------:R-:W1:Y:S02]  /*7b00*/  @!P0 SYNCS.PHASECHK.TRANS64 P0, [R5+URZ], R2 ;  /* 0x00000002050085a7 */ /* 0x000e64000800007f */
[----:B-1----:R-:W-:Y:S05]  /*7b10*/  @!P0 BRA `(.L_x_128) ;  /* 0xfffffffc00f08947 */ /* 0x002fea000383ffff */
[----:B------:R-:W-:Y:S05]  /*7b20*/  BRA `(.L_x_165) ;  /* 0xffffffec00747947 */ /* 0x000fea000383ffff */
.L_x_129:
[----:B0-----:R0:W1:Y:S02]  /*7b30*/  SYNCS.PHASECHK.TRANS64.TRYWAIT P0, [R7+URZ], R4 ;  /* 0x00000004070075a7 */ /* 0x001064000800017f */
[----:B-1----:R-:W-:Y:S05]  /*7b40*/  @!P0 NANOSLEEP.SYNCS 0x989680 ;  /* 0x009896800000895d */ /* 0x002fea0003900000 */
[----:B------:R-:W1:Y:S02]  /*7b50*/  @!P0 SYNCS.PHASECHK.TRANS64 P0, [R7+URZ], R4 ;  /* 0x00000004070085a7 */ /* 0x000e64000800007f */
[----:B-1----:R-:W-:Y:S05]  /*7b60*/  @!P0 BRA `(.L_x_129) ;  /* 0xfffffffc00f08947 */ /* 0x002fea000383ffff */
[----:B------:R-:W-:Y:S05]  /*7b70*/  BRA `(.L_x_166) ;  /* 0xffffffec00847947 */ /* 0x000fea000383ffff */
.L_x_130:
[----:B0-----:R0:W1:Y:S02]  /*7b80*/  SYNCS.PHASECHK.TRANS64.TRYWAIT P0, [R6+URZ], R5 ;  /* 0x00000005060075a7 */ /* 0x001064000800017f */
[----:B-1----:R-:W-:Y:S05]  /*7b90*/  @!P0 NANOSLEEP.SYNCS 0x989680 ;  /* 0x009896800000895d */ /* 0x002fea0003900000 */
[----:B------:R-:W1:Y:S02]  /*7ba0*/  @!P0 SYNCS.PHASECHK.TRANS64 P0, [R6+URZ], R5 ;  /* 0x00000005060085a7 */ /* 0x000e64000800007f */
[----:B-1----:R-:W-:Y:S05]  /*7bb0*/  @!P0 BRA `(.L_x_130) ;  /* 0xfffffffc00f08947 */ /* 0x002fea000383ffff */
[----:B------:R-:W-:Y:S05]  /*7bc0*/  BRA `(.L_x_167) ;  /* 0xffffffec00947947 */ /* 0x000fea000383ffff */
.L_x_131:
[----:B0-----:R0:W1:Y:S02]  /*7bd0*/  SYNCS.PHASECHK.TRANS64.TRYWAIT P0, [R7+URZ], R4 ;  /* 0x00000004070075a7 */ /* 0x001064000800017f */
[----:B-1----:R-:W-:Y:S05]  /*7be0*/  @!P0 NANOSLEEP.SYNCS 0x989680 ;  /* 0x009896800000895d */ /* 0x002fea0003900000 */
[----:B------:R-:W1:Y:S02]  /*7bf0*/  @!P0 SYNCS.PHASECHK.TRANS64 P0, [R7+URZ], R4 ;  /* 0x00000004070085a7 */ /* 0x000e64000800007f */
[----:B-1----:R-:W-:Y:S05]  /*7c00*/  @!P0 BRA `(.L_x_131) ;  /* 0xfffffffc00f08947 */ /* 0x002fea000383ffff */
[----:B------:R-:W-:Y:S05]  /*7c10*/  BRA `(.L_x_168) ;  /* 0xffffffec00a47947 */ /* 0x000fea000383ffff */
.L_x_132:
[----:B0-----:R0:W1:Y:S02]  /*7c20*/  SYNCS.PHASECHK.TRANS64.TRYWAIT P0, [R6+URZ], R5 ;  /* 0x00000005060075a7 */ /* 0x001064000800017f */
[----:B-1----:R-:W-:Y:S05]  /*7c30*/  @!P0 NANOSLEEP.SYNCS 0x989680 ;  /* 0x009896800000895d */ /* 0x002fea0003900000 */
[----:B------:R-:W1:Y:S02]  /*7c40*/  @!P0 SYNCS.PHASECHK.TRANS64 P0, [R6+URZ], R5 ;  /* 0x00000005060085a7 */ /* 0x000e64000800007f */
[----:B-1----:R-:W-:Y:S05]  /*7c50*/  @!P0 BRA `(.L_x_132) ;  /* 0xfffffffc00f08947 */ /* 0x002fea000383ffff */
[----:B------:R-:W-:Y:S05]  /*7c60*/  BRA `(.L_x_169) ;  /* 0xffffffec00b47947 */ /* 0x000fea000383ffff */
.L_x_133:
[----:B0-----:R0:W1:Y:S02]  /*7c70*/  SYNCS.PHASECHK.TRANS64.TRYWAIT P0, [R7+URZ], R4 ;  /* 0x00000004070075a7 */ /* 0x001064000800017f */
[----:B-1----:R-:W-:Y:S05]  /*7c80*/  @!P0 NANOSLEEP.SYNCS 0x989680 ;  /* 0x009896800000895d */ /* 0x002fea0003900000 */
[----:B------:R-:W1:Y:S02]  /*7c90*/  @!P0 SYNCS.PHASECHK.TRANS64 P0, [R7+URZ], R4 ;  /* 0x00000004070085a7 */ /* 0x000e64000800007f */
[----:B-1----:R-:W-:Y:S05]  /*7ca0*/  @!P0 BRA `(.L_x_133) ;  /* 0xfffffffc00f08947 */ /* 0x002fea000383ffff */
[----:B------:R-:W-:Y:S05]  /*7cb0*/  BRA `(.L_x_170) ;  /* 0xffffffec00c47947 */ /* 0x000fea000383ffff */
.L_x_134:
[----:B0-----:R0:W1:Y:S02]  /*7cc0*/  SYNCS.PHASECHK.TRANS64.TRYWAIT P0, [R6+URZ], R5 ;  /* 0x00000005060075a7 */ /* 0x001064000800017f */
[----:B-1----:R-:W-:Y:S05]  /*7cd0*/  @!P0 NANOSLEEP.SYNCS 0x989680 ;  /* 0x009896800000895d */ /* 0x002fea0003900000 */
[----:B------:R-:W1:Y:S02]  /*7ce0*/  @!P0 SYNCS.PHASECHK.TRANS64 P0, [R6+URZ], R5 ;  /* 0x00000005060085a7 */ /* 0x000e64000800007f */
[----:B-1----:R-:W-:Y:S05]  /*7cf0*/  @!P0 BRA `(.L_x_134) ;  /* 0xfffffffc00f08947 */ /* 0x002fea000383ffff */
[----:B------:R-:W-:Y:S05]  /*7d00*/  BRA `(.L_x_171) ;  /* 0xffffffec00d47947 */ /* 0x000fea000383ffff */
.L_x_135:
[----:B0-----:R0:W1:Y:S02]  /*7d10*/  SYNCS.PHASECHK.TRANS64.TRYWAIT P0, [R7+URZ], R4 ;  /* 0x00000004070075a7 */ /* 0x001064000800017f */
[----:B-1----:R-:W-:Y:S05]  /*7d20*/  @!P0 NANOSLEEP.SYNCS 0x989680 ;  /* 0x009896800000895d */ /* 0x002fea0003900000 */
[----:B------:R-:W1:Y:S02]  /*7d30*/  @!P0 SYNCS.PHASECHK.TRANS64 P0, [R7+URZ], R4 ;  /* 0x00000004070085a7 */ /* 0x000e64000800007f */
[----:B-1----:R-:W-:Y:S05]  /*7d40*/  @!P0 BRA `(.L_x_135) ;  /* 0xfffffffc00f08947 */ /* 0x002fea000383ffff */
[----:B------:R-:W-:Y:S05]  /*7d50*/  BRA `(.L_x_172) ;  /* 0xffffffec00e47947 */ /* 0x000fea000383ffff */
.L_x_136:
[----:B0-----:R0:W1:Y:S02]  /*7d60*/  SYNCS.PHASECHK.TRANS64.TRYWAIT P0, [R6+URZ], R5 ;  /* 0x00000005060075a7 */ /* 0x001064000800017f */
[----:B-1----:R-:W-:Y:S05]  /*7d70*/  @!P0 NANOSLEEP.SYNCS 0x989680 ;  /* 0x009896800000895d */ /* 0x002fea0003900000 */
[----:B------:R-:W1:Y:S02]  /*7d80*/  @!P0 SYNCS.PHASECHK.TRANS64 P0, [R6+URZ], R5 ;  /* 0x00000005060085a7 */ /* 0x000e64000800007f */
[----:B-1----:R-:W-:Y:S05]  /*7d90*/  @!P0 BRA `(.L_x_136) ;  /* 0xfffffffc00f08947 */ /* 0x002fea000383ffff */
[----:B------:R-:W-:Y:S05]  /*7da0*/  BRA `(.L_x_173) ;  /* 0xffffffec00f47947 */ /* 0x000fea000383ffff */
.L_x_137:
[----:B0-----:R0:W1:Y:S02]  /*7db0*/  SYNCS.PHASECHK.TRANS64.TRYWAIT P0, [R7+URZ], R4 ;  /* 0x00000004070075a7 */ /* 0x001064000800017f */
[----:B-1----:R-:W-:Y:S05]  /*7dc0*/  @!P0 NANOSLEEP.SYNCS 0x989680 ;  /* 0x009896800000895d */ /* 0x002fea0003900000 */
[----:B------:R-:W1:Y:S02]  /*7dd0*/  @!P0 SYNCS.PHASECHK.TRANS64 P0, [R7+URZ], R4 ;  /* 0x00000004070085a7 */ /* 0x000e64000800007f */
[----:B-1----:R-:W-:Y:S05]  /*7de0*/  @!P0 BRA `(.L_x_137) ;  /* 0xfffffffc00f08947 */ /* 0x002fea000383ffff */
[----:B------:R-:W-:Y:S05]  /*7df0*/  BRA `(.L_x_174) ;  /* 0xfffffff000047947 */ /* 0x000fea000383ffff */
.L_x_138:
[----:B0-----:R0:W1:Y:S02]  /*7e00*/  SYNCS.PHASECHK.TRANS64.TRYWAIT P0, [R6+URZ], R5 ;  /* 0x00000005060075a7 */ /* 0x001064000800017f */
[----:B-1----:R-:W-:Y:S05]  /*7e10*/  @!P0 NANOSLEEP.SYNCS 0x989680 ;  /* 0x009896800000895d */ /* 0x002fea0003900000 */
[----:B------:R-:W1:Y:S02]  /*7e20*/  @!P0 SYNCS.PHASECHK.TRANS64 P0, [R6+URZ], R5 ;  /* 0x00000005060085a7 */ /* 0x000e64000800007f */
[----:B-1----:R-:W-:Y:S05]  /*7e30*/  @!P0 BRA `(.L_x_138) ;  /* 0xfffffffc00f08947 */ /* 0x002fea000383ffff */
[----:B------:R-:W-:Y:S05]  /*7e40*/  BRA `(.L_x_175) ;  /* 0xfffffff000147947 */ /* 0x000fea000383ffff */
.L_x_139:
[----:B0-----:R0:W1:Y:S02]  /*7e50*/  SYNCS.PHASECHK.TRANS64.TRYWAIT P0, [R7+URZ], R4 ;  /* 0x00000004070075a7 */ /* 0x001064000800017f */
[----:B-1----:R-:W-:Y:S05]  /*7e60*/  @!P0 NANOSLEEP.SYNCS 0x989680 ;  /* 0x009896800000895d */ /* 0x002fea0003900000 */
[----:B------:R-:W1:Y:S02]  /*7e70*/  @!P0 SYNCS.PHASECHK.TRANS64 P0, [R7+URZ], R4 ;  /* 0x00000004070085a7 */ /* 0x000e64000800007f */
[----:B-1----:R-:W-:Y:S05]  /*7e80*/  @!P0 BRA `(.L_x_139) ;  /* 0xfffffffc00f08947 */ /* 0x002fea000383ffff */
[----:B------:R-:W-:Y:S05]  /*7e90*/  BRA `(.L_x_176) ;  /* 0xfffffff000247947 */ /* 0x000fea000383ffff */
.L_x_140:
[----:B0-----:R0:W1:Y:S02]  /*7ea0*/  SYNCS.PHASECHK.TRANS64.TRYWAIT P0, [R6+URZ], R5 ;  /* 0x00000005060075a7 */ /* 0x001064000800017f */
[----:B-1----:R-:W-:Y:S05]  /*7eb0*/  @!P0 NANOSLEEP.SYNCS 0x989680 ;  /* 0x009896800000895d */ /* 0x002fea0003900000 */
[----:B------:R-:W1:Y:S02]  /*7ec0*/  @!P0 SYNCS.PHASECHK.TRANS64 P0, [R6+URZ], R5 ;  /* 0x00000005060085a7 */ /* 0x000e64000800007f */
[----:B-1----:R-:W-:Y:S05]  /*7ed0*/  @!P0 BRA `(.L_x_140) ;  /* 0xfffffffc00f08947 */ /* 0x002fea000383ffff */
[----:B------:R-:W-:Y:S05]  /*7ee0*/  BRA `(.L_x_177) ;  /* 0xfffffff000347947 */ /* 0x000fea000383ffff */
.L_x_141:
[----:B0-----:R0:W1:Y:S02]  /*7ef0*/  SYNCS.PHASECHK.TRANS64.TRYWAIT P0, [R7+URZ], R4 ;  /* 0x00000004070075a7 */ /* 0x001064000800017f */
[----:B-1----:R-:W-:Y:S05]  /*7f00*/  @!P0 NANOSLEEP.SYNCS 0x989680 ;  /* 0x009896800000895d */ /* 0x002fea0003900000 */
[----:B------:R-:W1:Y:S02]  /*7f10*/  @!P0 SYNCS.PHASECHK.TRANS64 P0, [R7+URZ], R4 ;  /* 0x00000004070085a7 */ /* 0x000e64000800007f */
[----:B-1----:R-:W-:Y:S05]  /*7f20*/  @!P0 BRA `(.L_x_141) ;  /* 0xfffffffc00f08947 */ /* 0x002fea000383ffff */
[----:B------:R-:W-:Y:S05]  /*7f30*/  BRA `(.L_x_178) ;  /* 0xfffffff000447947 */ /* 0x000fea000383ffff */
.L_x_142:
[----:B0-----:R0:W1:Y:S02]  /*7f40*/  SYNCS.PHASECHK.TRANS64.TRYWAIT P0, [R6+URZ], R5 ;  /* 0x00000005060075a7 */ /* 0x001064000800017f */
[----:B-1----:R-:W-:Y:S05]  /*7f50*/  @!P0 NANOSLEEP.SYNCS 0x989680 ;  /* 0x009896800000895d */ /* 0x002fea0003900000 */
[----:B------:R-:W1:Y:S02]  /*7f60*/  @!P0 SYNCS.PHASECHK.TRANS64 P0, [R6+URZ], R5 ;  /* 0x00000005060085a7 */ /* 0x000e64000800007f */
[----:B-1----:R-:W-:Y:S05]  /*7f70*/  @!P0 BRA `(.L_x_142) ;  /* 0xfffffffc00f08947 */ /* 0x002fea000383ffff */
[----:B------:R-:W-:Y:S05]  /*7f80*/  BRA `(.L_x_179) ;  /* 0xfffffff000547947 */ /* 0x000fea000383ffff */
.L_x_143:
[----:B0-----:R0:W1:Y:S02]  /*7f90*/  SYNCS.PHASECHK.TRANS64.TRYWAIT P0, [R7+URZ], R4 ;  /* 0x00000004070075a7 */ /* 0x001064000800017f */
[----:B-1----:R-:W-:Y:S05]  /*7fa0*/  @!P0 NANOSLEEP.SYNCS 0x989680 ;  /* 0x009896800000895d */ /* 0x002fea0003900000 */
[----:B------:R-:W1:Y:S02]  /*7fb0*/  @!P0 SYNCS.PHASECHK.TRANS64 P0, [R7+URZ], R4 ;  /* 0x00000004070085a7 */ /* 0x000e64000800007f */
[----:B-1----:R-:W-:Y:S05]  /*7fc0*/  @!P0 BRA `(.L_x_143) ;  /* 0xfffffffc00f08947 */ /* 0x002fea000383ffff */
[----:B------:R-:W-:Y:S05]  /*7fd0*/  BRA `(.L_x_180) ;  /* 0xfffffff000647947 */ /* 0x000fea000383ffff */
.L_x_144:
[----:B0-----:R0:W1:Y:S02]  /*7fe0*/  SYNCS.PHASECHK.TRANS64.TRYWAIT P0, [R6+URZ], R5 ;  /* 0x00000005060075a7 */ /* 0x001064000800017f */
[----:B-1----:R-:W-:Y:S05]  /*7ff0*/  @!P0 NANOSLEEP.SYNCS 0x989680 ;  /* 0x009896800000895d */ /* 0x002fea0003900000 */
[----:B------:R-:W1:Y:S02]  /*8000*/  @!P0 SYNCS.PHASECHK.TRANS64 P0, [R6+URZ], R5 ;  /* 0x00000005060085a7 */ /* 0x000e64000800007f */
[----:B-1----:R-:W-:Y:S05]  /*8010*/  @!P0 BRA `(.L_x_144) ;  /* 0xfffffffc00f08947 */ /* 0x002fea000383ffff */
[----:B------:R-:W-:Y:S05]  /*8020*/  BRA `(.L_x_181) ;  /* 0xfffffff000747947 */ /* 0x000fea000383ffff */
.L_x_145:
[----:B0-----:R0:W1:Y:S02]  /*8030*/  SYNCS.PHASECHK.TRANS64.TRYWAIT P0, [R7+URZ], R4 ;  /* 0x00000004070075a7 */ /* 0x001064000800017f */
[----:B-1----:R-:W-:Y:S05]  /*8040*/  @!P0 NANOSLEEP.SYNCS 0x989680 ;  /* 0x009896800000895d */ /* 0x002fea0003900000 */
[----:B------:R-:W1:Y:S02]  /*8050*/  @!P0 SYNCS.PHASECHK.TRANS64 P0, [R7+URZ], R4 ;  /* 0x00000004070085a7 */ /* 0x000e64000800007f */
[----:B-1----:R-:W-:Y:S05]  /*8060*/  @!P0 BRA `(.L_x_145) ;  /* 0xfffffffc00f08947 */ /* 0x002fea000383ffff */
[----:B------:R-:W-:Y:S05]  /*8070*/  BRA `(.L_x_182) ;  /* 0xfffffff000847947 */ /* 0x000fea000383ffff */
.L_x_146:
[----:B0-----:R0:W1:Y:S02]  /*8080*/  SYNCS.PHASECHK.TRANS64.TRYWAIT P0, [R6+URZ], R5 ;  /* 0x00000005060075a7 */ /* 0x001064000800017f */
[----:B-1----:R-:W-:Y:S05]  /*8090*/  @!P0 NANOSLEEP.SYNCS 0x989680 ;  /* 0x009896800000895d */ /* 0x002fea0003900000 */
[----:B------:R-:W1:Y:S02]  /*80a0*/  @!P0 SYNCS.PHASECHK.TRANS64 P0, [R6+URZ], R5 ;  /* 0x00000005060085a7 */ /* 0x000e64000800007f */
[----:B-1----:R-:W-:Y:S05]  /*80b0*/  @!P0 BRA `(.L_x_146) ;  /* 0xfffffffc00f08947 */ /* 0x002fea000383ffff */
[----:B------:R-:W-:Y:S05]  /*80c0*/  BRA `(.L_x_183) ;  /* 0xfffffff000947947 */ /* 0x000fea000383ffff */
.L_x_147:
[----:B0-----:R0:W1:Y:S02]  /*80d0*/  SYNCS.PHASECHK.TRANS64.TRYWAIT P0, [R7+URZ], R4 ;  /* 0x00000004070075a7 */ /* 0x001064000800017f */
[----:B-1----:R-:W-:Y:S05]  /*80e0*/  @!P0 NANOSLEEP.SYNCS 0x989680 ;  /* 0x009896800000895d */ /* 0x002fea0003900000 */
[----:B------:R-:W1:Y:S02]  /*80f0*/  @!P0 SYNCS.PHASECHK.TRANS64 P0, [R7+URZ], R4 ;  /* 0x00000004070085a7 */ /* 0x000e64000800007f */
[----:B-1----:R-:W-:Y:S05]  /*8100*/  @!P0 BRA `(.L_x_147) ;  /* 0xfffffffc00f08947 */ /* 0x002fea000383ffff */
[----:B------:R-:W-:Y:S05]  /*8110*/  BRA `(.L_x_184) ;  /* 0xfffffff000a47947 */ /* 0x000fea000383ffff */
.L_x_148:
[----:B0-----:R0:W1:Y:S02]  /*8120*/  SYNCS.PHASECHK.TRANS64.TRYWAIT P0, [R6+URZ], R5 ;  /* 0x00000005060075a7 */ /* 0x001064000800017f */
[----:B-1----:R-:W-:Y:S05]  /*8130*/  @!P0 NANOSLEEP.SYNCS 0x989680 ;  /* 0x009896800000895d */ /* 0x002fea0003900000 */
[----:B------:R-:W1:Y:S02]  /*8140*/  @!P0 SYNCS.PHASECHK.TRANS64 P0, [R6+URZ], R5 ;  /* 0x00000005060085a7 */ /* 0x000e64000800007f */
[----:B-1----:R-:W-:Y:S05]  /*8150*/  @!P0 BRA `(.L_x_148) ;  /* 0xfffffffc00f08947 */ /* 0x002fea000383ffff */
[----:B------:R-:W-:Y:S05]  /*8160*/  BRA `(.L_x_185) ;  /* 0xfffffff000b47947 */ /* 0x000fea000383ffff */
.L_x_149:
[----:B0-----:R0:W1:Y:S02]  /*8170*/  SYNCS.PHASECHK.TRANS64.TRYWAIT P0, [R7+URZ], R4 ;  /* 0x00000004070075a7 */ /* 0x001064000800017f */
[----:B-1----:R-:W-:Y:S05]  /*8180*/  @!P0 NANOSLEEP.SYNCS 0x989680 ;  /* 0x009896800000895d */ /* 0x002fea0003900000 */
[----:B------:R-:W1:Y:S02]  /*8190*/  @!P0 SYNCS.PHASECHK.TRANS64 P0, [R7+URZ], R4 ;  /* 0x00000004070085a7 */ /* 0x000e64000800007f */
[----:B-1----:R-:W-:Y:S05]  /*81a0*/  @!P0 BRA `(.L_x_149) ;  /* 0xfffffffc00f08947 */ /* 0x002fea000383ffff */
[----:B------:R-:W-:Y:S05]  /*81b0*/  BRA `(.L_x_186) ;  /* 0xfffffff000c47947 */ /* 0x000fea000383ffff */
.L_x_150:
[----:B0-----:R0:W1:Y:S02]  /*81c0*/  SYNCS.PHASECHK.TRANS64.TRYWAIT P0, [R6+URZ], R5 ;  /* 0x00000005060075a7 */ /* 0x001064000800017f */
[----:B-1----:R-:W-:Y:S05]  /*81d0*/  @!P0 NANOSLEEP.SYNCS 0x989680 ;  /* 0x009896800000895d */ /* 0x002fea0003900000 */
[----:B------:R-:W1:Y:S02]  /*81e0*/  @!P0 SYNCS.PHASECHK.TRANS64 P0, [R6+URZ], R5 ;  /* 0x00000005060085a7 */ /* 0x000e64000800007f */
[----:B-1----:R-:W-:Y:S05]  /*81f0*/  @!P0 BRA `(.L_x_150) ;  /* 0xfffffffc00f08947 */ /* 0x002fea000383ffff */
[----:B------:R-:W-:Y:S05]  /*8200*/  BRA `(.L_x_187) ;  /* 0xfffffff000d47947 */ /* 0x000fea000383ffff */
.L_x_151:
[----:B0-----:R0:W1:Y:S02]  /*8210*/  SYNCS.PHASECHK.TRANS64.TRYWAIT P0, [R7+URZ], R4 ;  /* 0x00000004070075a7 */ /* 0x001064000800017f */
[----:B-1----:R-:W-:Y:S05]  /*8220*/  @!P0 NANOSLEEP.SYNCS 0x989680 ;  /* 0x009896800000895d */ /* 0x002fea0003900000 */
[----:B------:R-:W1:Y:S02]  /*8230*/  @!P0 SYNCS.PHASECHK.TRANS64 P0, [R7+URZ], R4 ;  /* 0x00000004070085a7 */ /* 0x000e64000800007f */
[----:B-1----:R-:W-:Y:S05]  /*8240*/  @!P0 BRA `(.L_x_151) ;  /* 0xfffffffc00f08947 */ /* 0x002fea000383ffff */
[----:B------:R-:W-:Y:S05]  /*8250*/  BRA `(.L_x_188) ;  /* 0xfffffff000e47947 */ /* 0x000fea000383ffff */
.L_x_152:
[----:B0-----:R0:W1:Y:S02]  /*8260*/  SYNCS.PHASECHK.TRANS64.TRYWAIT P0, [R6+URZ], R5 ;  /* 0x00000005060075a7 */ /* 0x001064000800017f */
[----:B-1----:R-:W-:Y:S05]  /*8270*/  @!P0 NANOSLEEP.SYNCS 0x989680 ;  /* 0x009896800000895d */ /* 0x002fea0003900000 */
[----:B------:R-:W1:Y:S02]  /*8280*/  @!P0 SYNCS.PHASECHK.TRANS64 P0, [R6+URZ], R5 ;  /* 0x00000005060085a7 */ /* 0x000e64000800007f */
[----:B-1----:R-:W-:Y:S05]  /*8290*/  @!P0 BRA `(.L_x_152) ;  /* 0xfffffffc00f08947 */ /* 0x002fea000383ffff */
[----:B------:R-:W-:Y:S05]  /*82a0*/  BRA `(.L_x_189) ;  /* 0xfffffff000f47947 */ /* 0x000fea000383ffff */
.L_x_153:
[----:B0-----:R0:W1:Y:S02]  /*82b0*/  SYNCS.PHASECHK.TRANS64.TRYWAIT P0, [R7+URZ], R4 ;  /* 0x00000004070075a7 */ /* 0x001064000800017f */
[----:B-1----:R-:W-:Y:S05]  /*82c0*/  @!P0 NANOSLEEP.SYNCS 0x989680 ;  /* 0x009896800000895d */ /* 0x002fea0003900000 */
[----:B------:R-:W1:Y:S02]  /*82d0*/  @!P0 SYNCS.PHASECHK.TRANS64 P0, [R7+URZ], R4 ;  /* 0x00000004070085a7 */ /* 0x000e64000800007f */
[----:B-1----:R-:W-:Y:S05]  /*82e0*/  @!P0 BRA `(.L_x_153) ;  /* 0xfffffffc00f08947 */ /* 0x002fea000383ffff */
[----:B------:R-:W-:Y:S05]  /*82f0*/  BRA `(.L_x_190) ;  /* 0xfffffff400047947 */ /* 0x000fea000383ffff */
.L_x_154:
[----:B-1----:R1:W2:Y:S02]  /*8300*/  SYNCS.PHASECHK.TRANS64.TRYWAIT P0, [R6+URZ], R5 ;  /* 0x00000005060075a7 */ /* 0x0022a4000800017f */
[----:B--2---:R-:W-:Y:S05]  /*8310*/  @!P0 NANOSLEEP.SYNCS 0x989680 ;  /* 0x009896800000895d */ /* 0x004fea0003900000 */
[----:B------:R-:W2:Y:S02]  /*8320*/  @!P0 SYNCS.PHASECHK.TRANS64 P0, [R6+URZ], R5 ;  /* 0x00000005060085a7 */ /* 0x000ea4000800007f */
[----:B--2---:R-:W-:Y:S05]  /*8330*/  @!P0 BRA `(.L_x_154) ;  /* 0xfffffffc00f08947 */ /* 0x004fea000383ffff */
[----:B------:R-:W-:Y:S05]  /*8340*/  BRA `(.L_x_191) ;  /* 0xfffffff4000c7947 */ /* 0x000fea000383ffff */
.L_x_192:
[----:B------:R-:W-:-:S00]  /*8350*/  BRA `(.L_x_192) ;  /* 0xfffffffc00fc7947 */ /* 0x000fc0000383ffff */
[----:B------:R-:W-:-:S00]  /*8360*/  NOP ;  /* 0x0000000000007918 */ /* 0x000fc00000000000 */
        /* <DEDUP_REMOVED lines=9> */
.L_x_193:


//--------------------- .nv.shared._ZN7cutlass13device_kernelINS_4gemm6kernel13GemmUniversalIN4cute5tupleIJiiiiEEENS1_10collective13CollectiveMmaINS1_37MainloopSm90TmaGmmaWarpSpecializedFP8ILi28ENS5_IJNS4_1CILi4EEENSA_ILi1EEESC_EEENS1_32KernelTmaWarpSpecializedPingpongEEENS5_IJNSA_ILi64EEESG_SG_EEENS_12float_e4m3_tENS5_IJlSC_lEEESI_SJ_NS4_8TiledMMAINS4_8MMA_AtomIJNS4_4SM904GMMA30MMA_64x64x32_F32E4M3E4M3_SS_TNILNSN_7ScaleInE1ELSP_1EEEEEENS4_6LayoutINS5_IJSC_SC_SC_EEENS5_IJNSA_ILi0EEESU_SU_EEEEENS5_IJNS4_10UnderscoreESX_SX_EEEEENS4_13SM90_TMA_LOADENS4_14ComposedLayoutINS4_7SwizzleILi2ELi4ELi3EEENS4_18smem_ptr_flag_bitsILi8EEENSS_INS5_IJNSA_ILi8EEESG_EEENS5_IJSG_SC_EEEEEEEvNS4_8identityENS4_23SM90_TMA_LOAD_MULTICASTES1A_vS1B_EENS_8epilogue10collective6detail29Sm90TmaWarpSpecializedAdapterINS1F_15DefaultEpilogueISI_SJ_SJ_NS1E_6thread17LinearCombinationISI_Li1EffLNS1J_9ScaleType4KindE0ELNS_15FloatRoundStyleE2ESI_EENS1_15EpilogueDefaultEEEEEvvEEEEvNT_6ParamsE --------------------------
	.section	.nv.shared._ZN7cutlass13device_kernelINS_4gemm6kernel13GemmUniversalIN4cute5tupleIJiiiiEEENS1_10collective13CollectiveMmaINS1_37MainloopSm90TmaGmmaWarpSpecializedFP8ILi28ENS5_IJNS4_1CILi4EEENSA_ILi1EEESC_EEENS1_32KernelTmaWarpSpecializedPingpongEEENS5_IJNSA_ILi64EEESG_SG_EEENS_12float_e4m3_tENS5_IJlSC_lEEESI_SJ_NS4_8TiledMMAINS4_8MMA_AtomIJNS4_4SM904GMMA30MMA_64x64x32_F32E4M3E4M3_SS_TNILNSN_7ScaleInE1ELSP_1EEEEEENS4_6LayoutINS5_IJSC_SC_SC_EEENS5_IJNSA_ILi0EEESU_SU_EEEEENS5_IJNS4_10UnderscoreESX_SX_EEEEENS4_13SM90_TMA_LOADENS4_14ComposedLayoutINS4_7SwizzleILi2ELi4ELi3EEENS4_18smem_ptr_flag_bitsILi8EEENSS_INS5_IJNSA_ILi8EEESG_EEENS5_IJSG_SC_EEEEEEEvNS4_8identityENS4_23SM90_TMA_LOAD_MULTICASTES1A_vS1B_EENS_8epilogue10collective6detail29Sm90TmaWarpSpecializedAdapterINS1F_15DefaultEpilogueISI_SJ_SJ_NS1E_6thread17LinearCombinationISI_Li1EffLNS1J_9ScaleType4KindE0ELNS_15FloatRoundStyleE2ESI_EENS1_15EpilogueDefaultEEEEEvvEEEEvNT_6ParamsE,"aw",@nobits
	.sectionflags	@""
	.align	16
	.zero		1024


//--------------------- .nv.shared.reserved.0     --------------------------
	.section	.nv.shared.reserved.0,"aw",@nobits
	.weak		__nv_reservedSMEM_offset_0_alias
	.size		__nv_reservedSMEM_offset_0_alias, 0, 0
	.other		__nv_reservedSMEM_offset_0_alias,@"STO_CUDA_RESERVED_SHARED STV_DEFAULT"
__nv_reservedSMEM_offset_0_alias:
	.zero		0


//--------------------- .nv.global                --------------------------
	.section	.nv.global,"aw",@nobits
.nv.global:
	.type		_ZN40_INTERNAL_a7b4954e_4_k_cu_20200f0f_210004cute1_E,@object
	.size		_ZN40_INTERNAL_a7b4954e_4_k_cu_20200f0f_210004cute1_E,(_ZN40_INTERNAL_a7b4954e_4_k_cu_20200f0f_210004cuda3std3__45__cpo6cbeginE - _ZN40_INTERNAL_a7b4954e_4_k_cu_20200f0f_210004cute1_E)
_ZN40_INTERNAL_a7b4954e_4_k_cu_20200f0f_210004cute1_E:
	.zero		1
	.type		_ZN40_INTERNAL_a7b4954e_4_k_cu_20200f0f_210004cuda3std3__45__cpo6cbeginE,@object
	.size		_ZN40_INTERNAL_a7b4954e_4_k_cu_20200f0f_210004cuda3std3__45__cpo6cbeginE,(_ZN40_INTERNAL_a7b4954e_4_k_cu_20200f0f_210004cuda3std3__48in_placeE - _ZN40_INTERNAL_a7b4954e_4_k_cu_20200f0f_210004cuda3std3__45__cpo6cbeginE)
_ZN40_INTERNAL_a7b4954e_4_k_cu_20200f0f_210004cuda3std3__45__cpo6cbeginE:
	.zero		1
	.type		_ZN40_INTERNAL_a7b4954e_4_k_cu_20200f0f_210004cuda3std3__48in_placeE,@object
	.size		_ZN40_INTERNAL_a7b4954e_4_k_cu_20200f0f_210004cuda3std3__48in_placeE,(_ZN40_INTERNAL_a7b4954e_4_k_cu_20200f0f_210004cuda3std6ranges3__45__cpo9iter_moveE - _ZN40_INTERNAL_a7b4954e_4_k_cu_20200f0f_210004cuda3std3__48in_placeE)
_ZN40_INTERNAL_a7b4954e_4_k_cu_20200f0f_210004cuda3std3__48in_placeE:
	.zero		1
	.type		_ZN40_INTERNAL_a7b4954e_4_k_cu_20200f0f_210004cuda3std6ranges3__45__cpo9iter_moveE,@object
	.size		_ZN40_INTERNAL_a7b4954e_4_k_cu_20200f0f_210004cuda3std6ranges3__45__cpo9iter_moveE,(_ZN40_INTERNAL_a7b4954e_4_k_cu_20200f0f_210004cuda3std3__45__cpo5beginE - _ZN40_INTERNAL_a7b4954e_4_k_cu_20200f0f_210004cuda3std6ranges3__45__cpo9iter_moveE)
_ZN40_INTERNAL_a7b4954e_4_k_cu_20200f0f_210004cuda3std6ranges3__45__cpo9iter_moveE:
	.zero		1
	.type		_ZN40_INTERNAL_a7b4954e_4_k_cu_20200f0f_210004cuda3std3__45__cpo5beginE,@object
	.size		_ZN40_INTERNAL_a7b4954e_4_k_cu_20200f0f_210004cuda3std3__45__cpo5beginE,(_ZN40_INTERNAL_a7b4954e_4_k_cu_20200f0f_210004cuda3std3__442_GLOBAL__N__a7b4954e_4_k_cu_20200f0f_210006ignoreE - _ZN40_INTERNAL_a7b4954e_4_k_cu_20200f0f_210004cuda3std3__45__cpo5beginE)
_ZN40_INTERNAL_a7b4954e_4_k_cu_20200f0f_210004cuda3std3__45__cpo5beginE:
	.zero		1
	.type		_ZN40_INTERNAL_a7b4954e_4_k_cu_20200f0f_210004cuda3std3__442_GLOBAL__N__a7b4954e_4_k_cu_20200f0f_210006ignoreE,@object
	.size		_ZN40_INTERNAL_a7b4954e_4_k_cu_20200f0f_210004cuda3std3__442_GLOBAL__N__a7b4954e_4_k_cu_20200f0f_210006ignoreE,(_ZN40_INTERNAL_a7b4954e_4_k_cu_20200f0f_210004cute7productE - _ZN40_INTERNAL_a7b4954e_4_k_cu_20200f0f_210004cuda3std3__442_GLOBAL__N__a7b4954e_4_k_cu_20200f0f_210006ignoreE)
_ZN40_INTERNAL_a7b4954e_4_k_cu_20200f0f_210004cuda3std3__442_GLOBAL__N__a7b4954e_4_k_cu_20200f0f_210006ignoreE:
	.zero		1
	.type		_ZN40_INTERNAL_a7b4954e_4_k_cu_20200f0f_210004cute7productE,@object
	.size		_ZN40_INTERNAL_a7b4954e_4_k_cu_20200f0f_210004cute7productE,(_ZN40_INTERNAL_a7b4954e_4_k_cu_20200f0f_210004cuda3std3__45__cpo3endE - _ZN40_INTERNAL_a7b4954e_4_k_cu_20200f0f_210004cute7productE)
_ZN40_INTERNAL_a7b4954e_4_k_cu_20200f0f_210004cute7productE:
	.zero		1
	.type		_ZN40_INTERNAL_a7b4954e_4_k_cu_20200f0f_210004cuda3std3__45__cpo3endE,@object
	.size		_ZN40_INTERNAL_a7b4954e_4_k_cu_20200f0f_210004cuda3std3__45__cpo3endE,(_ZN40_INTERNAL_a7b4954e_4_k_cu_20200f0f_210004cuda3std3__419piecewise_constructE - _ZN40_INTERNAL_a7b4954e_4_k_cu_20200f0f_210004cuda3std3__45__cpo3endE)
_ZN40_INTERNAL_a7b4954e_4_k_cu_20200f0f_210004cuda3std3__45__cpo3endE:
	.zero		1
	.type		_ZN40_INTERNAL_a7b4954e_4_k_cu_20200f0f_210004cuda3std3__419piecewise_constructE,@object
	.size		_ZN40_INTERNAL_a7b4954e_4_k_cu_20200f0f_210004cuda3std3__419piecewise_constructE,(_ZN40_INTERNAL_a7b4954e_4_k_cu_20200f0f_210004cuda3std3__45__cpo4cendE - _ZN40_INTERNAL_a7b4954e_4_k_cu_20200f0f_210004cuda3std3__419piecewise_constructE)
_ZN40_INTERNAL_a7b4954e_4_k_cu_20200f0f_210004cuda3std3__419piecewise_constructE:
	.zero		1
	.type		_ZN40_INTERNAL_a7b4954e_4_k_cu_20200f0f_210004cuda3std3__45__cpo4cendE,@object
	.size		_ZN40_INTERNAL_a7b4954e_4_k_cu_20200f0f_210004cuda3std3__45__cpo4cendE,(_ZN40_INTERNAL_a7b4954e_4_k_cu_20200f0f_210004cuda3std6ranges3__45__cpo4swapE - _ZN40_INTERNAL_a7b4954e_4_k_cu_20200f0f_210004cuda3std3__45__cpo4cendE)
_ZN40_INTERNAL_a7b4954e_4_k_cu_20200f0f_210004cuda3std3__45__cpo4cendE:
	.zero		1
	.type		_ZN40_INTERNAL_a7b4954e_4_k_cu_20200f0f_210004cuda3std6ranges3__45__cpo4swapE,@object
	.size		_ZN40_INTERNAL_a7b4954e_4_k_cu_20200f0f_210004cuda3std6ranges3__45__cpo4swapE,(.L_7 - _ZN40_INTERNAL_a7b4954e_4_k_cu_20200f0f_210004cuda3std6ranges3__45__cpo4swapE)
_ZN40_INTERNAL_a7b4954e_4_k_cu_20200f0f_210004cuda3std6ranges3__45__cpo4swapE:
	.zero		1
.L_7:


//--------------------- .nv.constant0._ZN7cutlass13device_kernelINS_4gemm6kernel13GemmUniversalIN4cute5tupleIJiiiiEEENS1_10collective13CollectiveMmaINS1_37MainloopSm90TmaGmmaWarpSpecializedFP8ILi28ENS5_IJNS4_1CILi4EEENSA_ILi1EEESC_EEENS1_32KernelTmaWarpSpecializedPingpongEEENS5_IJNSA_ILi64EEESG_SG_EEENS_12float_e4m3_tENS5_IJlSC_lEEESI_SJ_NS4_8TiledMMAINS4_8MMA_AtomIJNS4_4SM904GMMA30MMA_64x64x32_F32E4M3E4M3_SS_TNILNSN_7ScaleInE1ELSP_1EEEEEENS4_6LayoutINS5_IJSC_SC_SC_EEENS5_IJNSA_ILi0EEESU_SU_EEEEENS5_IJNS4_10UnderscoreESX_SX_EEEEENS4_13SM90_TMA_LOADENS4_14ComposedLayoutINS4_7SwizzleILi2ELi4ELi3EEENS4_18smem_ptr_flag_bitsILi8EEENSS_INS5_IJNSA_ILi8EEESG_EEENS5_IJSG_SC_EEEEEEEvNS4_8identityENS4_23SM90_TMA_LOAD_MULTICASTES1A_vS1B_EENS_8epilogue10collective6detail29Sm90TmaWarpSpecializedAdapterINS1F_15DefaultEpilogueISI_SJ_SJ_NS1E_6thread17LinearCombinationISI_Li1EffLNS1J_9ScaleType4KindE0ELNS_15FloatRoundStyleE2ESI_EENS1_15EpilogueDefaultEEEEEvvEEEEvNT_6ParamsE --------------------------
	.section	.nv.constant0._ZN7cutlass13device_kernelINS_4gemm6kernel13GemmUniversalIN4cute5tupleIJiiiiEEENS1_10collective13CollectiveMmaINS1_37MainloopSm90TmaGmmaWarpSpecializedFP8ILi28ENS5_IJNS4_1CILi4EEENSA_ILi1EEESC_EEENS1_32KernelTmaWarpSpecializedPingpongEEENS5_IJNSA_ILi64EEESG_SG_EEENS_12float_e4m3_tENS5_IJlSC_lEEESI_SJ_NS4_8TiledMMAINS4_8MMA_AtomIJNS4_4SM904GMMA30MMA_64x64x32_F32E4M3E4M3_SS_TNILNSN_7ScaleInE1ELSP_1EEEEEENS4_6LayoutINS5_IJSC_SC_SC_EEENS5_IJNSA_ILi0EEESU_SU_EEEEENS5_IJNS4_10UnderscoreESX_SX_EEEEENS4_13SM90_TMA_LOADENS4_14ComposedLayoutINS4_7SwizzleILi2ELi4ELi3EEENS4_18smem_ptr_flag_bitsILi8EEENSS_INS5_IJNSA_ILi8EEESG_EEENS5_IJSG_SC_EEEEEEEvNS4_8identityENS4_23SM90_TMA_LOAD_MULTICASTES1A_vS1B_EENS_8epilogue10collective6detail29Sm90TmaWarpSpecializedAdapterINS1F_15DefaultEpilogueISI_SJ_SJ_NS1E_6thread17LinearCombinationISI_Li1EffLNS1J_9ScaleType4KindE0ELNS_15FloatRoundStyleE2ESI_EENS1_15EpilogueDefaultEEEEEvvEEEEvNT_6ParamsE,"a",@progbits
	.sectionflags	@""
	.align	4
.nv.constant0._ZN7cutlass13device_kernelINS_4gemm6kernel13GemmUniversalIN4cute5tupleIJiiiiEEENS1_10collective13CollectiveMmaINS1_37MainloopSm90TmaGmmaWarpSpecializedFP8ILi28ENS5_IJNS4_1CILi4EEENSA_ILi1EEESC_EEENS1_32KernelTmaWarpSpecializedPingpongEEENS5_IJNSA_ILi64EEESG_SG_EEENS_12float_e4m3_tENS5_IJlSC_lEEESI_SJ_NS4_8TiledMMAINS4_8MMA_AtomIJNS4_4SM904GMMA30MMA_64x64x32_F32E4M3E4M3_SS_TNILNSN_7ScaleInE1ELSP_1EEEEEENS4_6LayoutINS5_IJSC_SC_SC_EEENS5_IJNSA_ILi0EEESU_SU_EEEEENS5_IJNS4_10UnderscoreESX_SX_EEEEENS4_13SM90_TMA_LOADENS4_14ComposedLayoutINS4_7SwizzleILi2ELi4ELi3EEENS4_18smem_ptr_flag_bitsILi8EEENSS_INS5_IJNSA_ILi8EEESG_EEENS5_IJSG_SC_EEEEEEEvNS4_8identityENS4_23SM90_TMA_LOAD_MULTICASTES1A_vS1B_EENS_8epilogue10collective6detail29Sm90TmaWarpSpecializedAdapterINS1F_15DefaultEpilogueISI_SJ_SJ_NS1E_6thread17LinearCombinationISI_Li1EffLNS1J_9ScaleType4KindE0ELNS_15FloatRoundStyleE2ESI_EENS1_15EpilogueDefaultEEEEEvvEEEEvNT_6ParamsE:
	.zero		1664


//--------------------- SYMBOLS --------------------------

	.type		.nv.reservedSmem.offset0,@object
	.size		.nv.reservedSmem.offset0,0x4
